//
// Generated by NVIDIA NVVM Compiler
//
// Compiler Build ID: CL-36424714
// Cuda compilation tools, release 13.0, V13.0.88
// Based on NVVM 20.0.0
//

.version 9.0
.target sm_100
.address_size 64

	// .globl	_Z20reduce_global_atomicPKfiPf
.extern .shared .align 16 .b8 s[];
.extern .shared .align 16 .b8 sh[];

.visible .entry _Z20reduce_global_atomicPKfiPf(
	.param .u64 .ptr .align 1 _Z20reduce_global_atomicPKfiPf_param_0,
	.param .u32 _Z20reduce_global_atomicPKfiPf_param_1,
	.param .u64 .ptr .align 1 _Z20reduce_global_atomicPKfiPf_param_2
)
{
	.reg .pred 	%p<2>;
	.reg .b32 	%r<6>;
	.reg .b32 	%f<3>;
	.reg .b64 	%rd<7>;

	ld.param.u64 	%rd1, [_Z20reduce_global_atomicPKfiPf_param_0];
	ld.param.u32 	%r2, [_Z20reduce_global_atomicPKfiPf_param_1];
	ld.param.u64 	%rd2, [_Z20reduce_global_atomicPKfiPf_param_2];
	mov.u32 	%r3, %ctaid.x;
	mov.u32 	%r4, %ntid.x;
	mov.u32 	%r5, %tid.x;
	mad.lo.s32 	%r1, %r3, %r4, %r5;
	setp.ge.s32 	%p1, %r1, %r2;
	@%p1 bra 	$L__BB0_2;
	cvta.to.global.u64 	%rd3, %rd1;
	cvta.to.global.u64 	%rd4, %rd2;
	mul.wide.s32 	%rd5, %r1, 4;
	add.s64 	%rd6, %rd3, %rd5;
	ld.global.nc.f32 	%f1, [%rd6];
	atom.global.add.f32 	%f2, [%rd4], %f1;
$L__BB0_2:
	ret;

}
	// .globl	_Z19reduce_shared_blockPKfiPf
.visible .entry _Z19reduce_shared_blockPKfiPf(
	.param .u64 .ptr .align 1 _Z19reduce_shared_blockPKfiPf_param_0,
	.param .u32 _Z19reduce_shared_blockPKfiPf_param_1,
	.param .u64 .ptr .align 1 _Z19reduce_shared_blockPKfiPf_param_2
)
{
	.reg .pred 	%p<6>;
	.reg .b32 	%r<14>;
	.reg .b32 	%f<10>;
	.reg .b64 	%rd<7>;

	ld.param.u64 	%rd1, [_Z19reduce_shared_blockPKfiPf_param_0];
	ld.param.u32 	%r7, [_Z19reduce_shared_blockPKfiPf_param_1];
	ld.param.u64 	%rd2, [_Z19reduce_shared_blockPKfiPf_param_2];
	mov.u32 	%r1, %tid.x;
	mov.u32 	%r8, %ctaid.x;
	mov.u32 	%r13, %ntid.x;
	mad.lo.s32 	%r3, %r8, %r13, %r1;
	setp.ge.s32 	%p1, %r3, %r7;
	mov.f32 	%f9, 0f00000000;
	@%p1 bra 	$L__BB1_2;
	cvta.to.global.u64 	%rd3, %rd1;
	mul.wide.s32 	%rd4, %r3, 4;
	add.s64 	%rd5, %rd3, %rd4;
	ld.global.nc.f32 	%f9, [%rd5];
$L__BB1_2:
	shl.b32 	%r9, %r1, 2;
	mov.u32 	%r10, s;
	add.s32 	%r4, %r10, %r9;
	st.shared.f32 	[%r4], %f9;
	bar.sync 	0;
	setp.lt.u32 	%p2, %r13, 2;
	@%p2 bra 	$L__BB1_6;
$L__BB1_3:
	shr.u32 	%r6, %r13, 1;
	setp.ge.u32 	%p3, %r1, %r6;
	@%p3 bra 	$L__BB1_5;
	shl.b32 	%r11, %r6, 2;
	add.s32 	%r12, %r4, %r11;
	ld.shared.f32 	%f4, [%r12];
	ld.shared.f32 	%f5, [%r4];
	add.f32 	%f6, %f4, %f5;
	st.shared.f32 	[%r4], %f6;
$L__BB1_5:
	bar.sync 	0;
	setp.gt.u32 	%p4, %r13, 3;
	mov.u32 	%r13, %r6;
	@%p4 bra 	$L__BB1_3;
$L__BB1_6:
	setp.ne.s32 	%p5, %r1, 0;
	@%p5 bra 	$L__BB1_8;
	ld.shared.f32 	%f7, [s];
	cvta.to.global.u64 	%rd6, %rd2;
	atom.global.add.f32 	%f8, [%rd6], %f7;
$L__BB1_8:
	ret;

}
	// .globl	_Z33sort_tile_local_then_merge_sharedPfi
.visible .entry _Z33sort_tile_local_then_merge_sharedPfi(
	.param .u64 .ptr .align 1 _Z33sort_tile_local_then_merge_sharedPfi_param_0,
	.param .u32 _Z33sort_tile_local_then_merge_sharedPfi_param_1
)
{
	.reg .pred 	%p<77>;
	.reg .b32 	%r<242>;
	.reg .b32 	%f<120>;
	.reg .b64 	%rd<15>;

	ld.param.u64 	%rd4, [_Z33sort_tile_local_then_merge_sharedPfi_param_0];
	ld.param.u32 	%r121, [_Z33sort_tile_local_then_merge_sharedPfi_param_1];
	cvta.to.global.u64 	%rd1, %rd4;
	mov.u32 	%r212, %tid.x;
	mov.u32 	%r2, %ntid.x;
	shl.b32 	%r3, %r2, 3;
	mov.u32 	%r4, %ctaid.x;
	mul.lo.s32 	%r5, %r3, %r4;
	shl.b32 	%r6, %r212, 3;
	add.s32 	%r7, %r5, %r6;
	setp.ge.s32 	%p1, %r7, %r121;
	mul.wide.s32 	%rd5, %r7, 4;
	add.s64 	%rd2, %rd1, %rd5;
	mov.f32 	%f112, 0f7149F2CA;
	@%p1 bra 	$L__BB2_2;
	ld.global.f32 	%f112, [%rd2];
$L__BB2_2:
	add.s32 	%r122, %r7, 1;
	setp.ge.s32 	%p2, %r122, %r121;
	mov.f32 	%f113, 0f7149F2CA;
	@%p2 bra 	$L__BB2_4;
	ld.global.f32 	%f113, [%rd2+4];
$L__BB2_4:
	add.s32 	%r123, %r7, 2;
	setp.ge.s32 	%p3, %r123, %r121;
	mov.f32 	%f114, 0f7149F2CA;
	@%p3 bra 	$L__BB2_6;
	ld.global.f32 	%f114, [%rd2+8];
$L__BB2_6:
	add.s32 	%r124, %r7, 3;
	setp.ge.s32 	%p4, %r124, %r121;
	mov.f32 	%f115, 0f7149F2CA;
	@%p4 bra 	$L__BB2_8;
	ld.global.f32 	%f115, [%rd2+12];
$L__BB2_8:
	add.s32 	%r125, %r7, 4;
	setp.ge.s32 	%p5, %r125, %r121;
	mov.f32 	%f116, 0f7149F2CA;
	@%p5 bra 	$L__BB2_10;
	ld.global.f32 	%f116, [%rd2+16];
$L__BB2_10:
	add.s32 	%r126, %r7, 5;
	setp.ge.s32 	%p6, %r126, %r121;
	mov.f32 	%f117, 0f7149F2CA;
	@%p6 bra 	$L__BB2_12;
	ld.global.f32 	%f117, [%rd2+20];
$L__BB2_12:
	add.s32 	%r127, %r7, 6;
	setp.ge.s32 	%p7, %r127, %r121;
	mov.f32 	%f118, 0f7149F2CA;
	@%p7 bra 	$L__BB2_14;
	ld.global.f32 	%f118, [%rd2+24];
$L__BB2_14:
	add.s32 	%r128, %r7, 7;
	setp.ge.s32 	%p8, %r128, %r121;
	mov.f32 	%f119, 0f7149F2CA;
	@%p8 bra 	$L__BB2_16;
	ld.global.f32 	%f119, [%rd2+28];
$L__BB2_16:
	setp.gt.f32 	%p9, %f112, %f113;
	selp.f32 	%f25, %f112, %f113, %p9;
	selp.f32 	%f26, %f113, %f112, %p9;
	setp.gt.f32 	%p10, %f25, %f114;
	selp.f32 	%f27, %f25, %f114, %p10;
	selp.f32 	%f28, %f114, %f25, %p10;
	setp.gt.f32 	%p11, %f27, %f115;
	selp.f32 	%f29, %f27, %f115, %p11;
	selp.f32 	%f30, %f115, %f27, %p11;
	setp.gt.f32 	%p12, %f29, %f116;
	selp.f32 	%f31, %f29, %f116, %p12;
	selp.f32 	%f32, %f116, %f29, %p12;
	setp.gt.f32 	%p13, %f31, %f117;
	selp.f32 	%f33, %f31, %f117, %p13;
	selp.f32 	%f34, %f117, %f31, %p13;
	setp.gt.f32 	%p14, %f33, %f118;
	selp.f32 	%f35, %f33, %f118, %p14;
	selp.f32 	%f36, %f118, %f33, %p14;
	setp.gt.f32 	%p15, %f35, %f119;
	selp.f32 	%f37, %f35, %f119, %p15;
	selp.f32 	%f38, %f119, %f35, %p15;
	setp.gt.f32 	%p16, %f26, %f28;
	selp.f32 	%f39, %f26, %f28, %p16;
	selp.f32 	%f40, %f28, %f26, %p16;
	setp.gt.f32 	%p17, %f39, %f30;
	selp.f32 	%f41, %f39, %f30, %p17;
	selp.f32 	%f42, %f30, %f39, %p17;
	setp.gt.f32 	%p18, %f41, %f32;
	selp.f32 	%f43, %f41, %f32, %p18;
	selp.f32 	%f44, %f32, %f41, %p18;
	setp.gt.f32 	%p19, %f43, %f34;
	selp.f32 	%f45, %f43, %f34, %p19;
	selp.f32 	%f46, %f34, %f43, %p19;
	setp.gt.f32 	%p20, %f45, %f36;
	selp.f32 	%f47, %f45, %f36, %p20;
	selp.f32 	%f48, %f36, %f45, %p20;
	setp.gt.f32 	%p21, %f47, %f38;
	selp.f32 	%f49, %f47, %f38, %p21;
	selp.f32 	%f50, %f38, %f47, %p21;
	setp.gt.f32 	%p22, %f40, %f42;
	selp.f32 	%f51, %f40, %f42, %p22;
	selp.f32 	%f52, %f42, %f40, %p22;
	setp.gt.f32 	%p23, %f51, %f44;
	selp.f32 	%f53, %f51, %f44, %p23;
	selp.f32 	%f54, %f44, %f51, %p23;
	setp.gt.f32 	%p24, %f53, %f46;
	selp.f32 	%f55, %f53, %f46, %p24;
	selp.f32 	%f56, %f46, %f53, %p24;
	setp.gt.f32 	%p25, %f55, %f48;
	selp.f32 	%f57, %f55, %f48, %p25;
	selp.f32 	%f58, %f48, %f55, %p25;
	setp.gt.f32 	%p26, %f57, %f50;
	selp.f32 	%f59, %f57, %f50, %p26;
	selp.f32 	%f60, %f50, %f57, %p26;
	setp.gt.f32 	%p27, %f52, %f54;
	selp.f32 	%f61, %f52, %f54, %p27;
	selp.f32 	%f62, %f54, %f52, %p27;
	setp.gt.f32 	%p28, %f61, %f56;
	selp.f32 	%f63, %f61, %f56, %p28;
	selp.f32 	%f64, %f56, %f61, %p28;
	setp.gt.f32 	%p29, %f63, %f58;
	selp.f32 	%f65, %f63, %f58, %p29;
	selp.f32 	%f66, %f58, %f63, %p29;
	setp.gt.f32 	%p30, %f65, %f60;
	selp.f32 	%f67, %f65, %f60, %p30;
	selp.f32 	%f68, %f60, %f65, %p30;
	setp.gt.f32 	%p31, %f62, %f64;
	selp.f32 	%f69, %f62, %f64, %p31;
	selp.f32 	%f70, %f64, %f62, %p31;
	setp.gt.f32 	%p32, %f69, %f66;
	selp.f32 	%f71, %f69, %f66, %p32;
	selp.f32 	%f72, %f66, %f69, %p32;
	setp.gt.f32 	%p33, %f71, %f68;
	selp.f32 	%f73, %f71, %f68, %p33;
	selp.f32 	%f74, %f68, %f71, %p33;
	setp.gt.f32 	%p34, %f70, %f72;
	selp.f32 	%f75, %f70, %f72, %p34;
	selp.f32 	%f76, %f72, %f70, %p34;
	setp.gt.f32 	%p35, %f75, %f74;
	selp.f32 	%f77, %f75, %f74, %p35;
	selp.f32 	%f78, %f74, %f75, %p35;
	setp.gt.f32 	%p36, %f76, %f78;
	selp.f32 	%f79, %f76, %f78, %p36;
	selp.f32 	%f80, %f78, %f76, %p36;
	shl.b32 	%r129, %r6, 2;
	mov.u32 	%r130, sh;
	add.s32 	%r8, %r130, %r129;
	st.shared.v4.f32 	[%r8], {%f80, %f79, %f77, %f73};
	st.shared.v4.f32 	[%r8+16], {%f67, %f59, %f49, %f37};
	bar.sync 	0;
	setp.lt.u32 	%p37, %r2, 2;
	@%p37 bra 	$L__BB2_28;
	shl.b32 	%r132, %r3, 2;
	add.s32 	%r9, %r130, %r132;
	add.s32 	%r10, %r212, %r2;
	max.u32 	%r134, %r3, %r10;
	setp.lt.u32 	%p38, %r10, %r3;
	selp.u32 	%r135, 1, 0, %p38;
	add.s32 	%r136, %r10, %r135;
	sub.s32 	%r137, %r134, %r136;
	div.u32 	%r138, %r137, %r2;
	add.s32 	%r11, %r138, %r135;
	and.b32  	%r12, %r11, 3;
	shl.b32 	%r139, %r212, 2;
	add.s32 	%r13, %r9, %r139;
	mad.lo.s32 	%r14, %r212, -28, %r8;
	shl.b32 	%r15, %r2, 2;
	add.s32 	%r16, %r13, %r15;
	add.s32 	%r17, %r14, %r15;
	add.s32 	%r18, %r10, %r2;
	add.s32 	%r19, %r16, %r15;
	shl.b32 	%r140, %r2, 5;
	add.s32 	%r20, %r130, %r140;
	mov.b32 	%r213, 8;
$L__BB2_18:
	mov.u32 	%r44, %r213;
	shl.b32 	%r213, %r44, 1;
	mul.lo.s32 	%r216, %r213, %r212;
	setp.ge.u32 	%p39, %r216, %r3;
	@%p39 bra 	$L__BB2_55;
	mul.lo.s32 	%r47, %r213, %r2;
	mad.lo.s32 	%r142, %r44, %r212, %r44;
	shl.b32 	%r48, %r142, 1;
	mul.lo.s32 	%r143, %r2, %r44;
	shl.b32 	%r49, %r143, 1;
	mov.b32 	%r214, 0;
	mov.u32 	%r215, %r48;
$L__BB2_20:
	min.s32 	%r53, %r215, %r3;
	add.s32 	%r54, %r216, %r44;
	add.s32 	%r144, %r54, %r44;
	min.s32 	%r55, %r144, %r3;
	setp.ge.s32 	%p40, %r54, %r55;
	mov.u32 	%r226, %r216;
	mov.u32 	%r225, %r54;
	mov.u32 	%r224, %r216;
	@%p40 bra 	$L__BB2_23;
	shl.b32 	%r145, %r216, 2;
	add.s32 	%r223, %r20, %r145;
	mov.u32 	%r224, %r216;
	mov.u32 	%r225, %r54;
	mov.u32 	%r226, %r216;
$L__BB2_22:
	shl.b32 	%r146, %r226, 2;
	mov.u32 	%r147, sh;
	add.s32 	%r148, %r147, %r146;
	ld.shared.f32 	%f81, [%r148];
	shl.b32 	%r149, %r225, 2;
	add.s32 	%r150, %r147, %r149;
	ld.shared.f32 	%f83, [%r150];
	setp.gtu.f32 	%p41, %f81, %f83;
	setp.le.f32 	%p42, %f81, %f83;
	selp.u32 	%r151, 1, 0, %p42;
	add.s32 	%r226, %r226, %r151;
	selp.u32 	%r152, 1, 0, %p41;
	add.s32 	%r225, %r225, %r152;
	selp.f32 	%f85, %f81, %f83, %p42;
	add.s32 	%r224, %r224, 1;
	st.shared.f32 	[%r223], %f85;
	setp.lt.s32 	%p43, %r226, %r54;
	setp.lt.s32 	%p44, %r225, %r55;
	and.pred  	%p45, %p43, %p44;
	add.s32 	%r223, %r223, 4;
	@%p45 bra 	$L__BB2_22;
$L__BB2_23:
	setp.ge.s32 	%p46, %r226, %r54;
	mov.u32 	%r222, %r224;
	@%p46 bra 	$L__BB2_47;
	neg.s32 	%r154, %r226;
	and.b32  	%r60, %r154, 3;
	setp.eq.s32 	%p47, %r60, 0;
	mov.u32 	%r222, %r224;
	mov.u32 	%r221, %r226;
	@%p47 bra 	$L__BB2_46;
	add.s32 	%r221, %r226, 1;
	shl.b32 	%r155, %r226, 2;
	mov.u32 	%r156, sh;
	add.s32 	%r62, %r156, %r155;
	ld.shared.f32 	%f86, [%r62];
	add.s32 	%r222, %r224, 1;
	shl.b32 	%r157, %r224, 2;
	add.s32 	%r64, %r9, %r157;
	st.shared.f32 	[%r64], %f86;
	setp.eq.s32 	%p48, %r60, 1;
	@%p48 bra 	$L__BB2_46;
	add.s32 	%r221, %r226, 2;
	ld.shared.f32 	%f87, [%r62+4];
	add.s32 	%r222, %r224, 2;
	st.shared.f32 	[%r64+4], %f87;
	setp.eq.s32 	%p49, %r60, 2;
	@%p49 bra 	$L__BB2_46;
	add.s32 	%r221, %r226, 3;
	ld.shared.f32 	%f88, [%r62+8];
	add.s32 	%r222, %r224, 3;
	st.shared.f32 	[%r64+8], %f88;
	bra.uni 	$L__BB2_46;
$L__BB2_28:
	setp.ge.u32 	%p66, %r212, %r3;
	@%p66 bra 	$L__BB2_45;
	add.s32 	%r187, %r212, %r2;
	max.u32 	%r188, %r3, %r187;
	setp.lt.u32 	%p67, %r187, %r3;
	selp.u32 	%r189, 1, 0, %p67;
	add.s32 	%r190, %r187, %r189;
	sub.s32 	%r191, %r188, %r190;
	div.u32 	%r192, %r191, %r2;
	add.s32 	%r21, %r192, %r189;
	and.b32  	%r193, %r21, 3;
	setp.eq.s32 	%p68, %r193, 3;
	@%p68 bra 	$L__BB2_34;
	add.s32 	%r194, %r21, 1;
	and.b32  	%r195, %r194, 3;
	shl.b32 	%r196, %r212, 2;
	mov.u32 	%r197, sh;
	add.s32 	%r211, %r197, %r196;
	shl.b32 	%r23, %r2, 2;
	add.s32 	%r210, %r212, %r5;
	neg.s32 	%r209, %r195;
	mad.lo.s32 	%r212, %r2, %r195, %r212;
$L__BB2_31:
	.pragma "nounroll";
	mul.wide.s32 	%rd6, %r210, 4;
	add.s64 	%rd3, %rd1, %rd6;
	setp.ge.s32 	%p69, %r210, %r121;
	@%p69 bra 	$L__BB2_33;
	ld.shared.f32 	%f107, [%r211];
	st.global.f32 	[%rd3], %f107;
$L__BB2_33:
	add.s32 	%r211, %r211, %r23;
	add.s32 	%r210, %r210, %r2;
	add.s32 	%r209, %r209, 1;
	setp.ne.s32 	%p70, %r209, 0;
	@%p70 bra 	$L__BB2_31;
$L__BB2_34:
	setp.lt.u32 	%p71, %r21, 3;
	@%p71 bra 	$L__BB2_45;
	mov.u32 	%r198, sh;
	add.s32 	%r34, %r198, %r3;
	shl.b32 	%r240, %r212, 2;
	shl.b32 	%r36, %r2, 4;
	mad.lo.s32 	%r37, %r2, 12, %r198;
	shl.b32 	%r38, %r2, 2;
	add.s32 	%r39, %r198, %r38;
	shl.b32 	%r199, %r4, 3;
	mad.lo.s32 	%r200, %r2, %r199, %r2;
	add.s32 	%r239, %r212, %r200;
	or.b32  	%r201, %r199, 2;
	mad.lo.s32 	%r238, %r2, %r201, %r212;
	or.b32  	%r202, %r199, 3;
	mad.lo.s32 	%r237, %r2, %r202, %r212;
	add.s32 	%r236, %r212, %r5;
$L__BB2_36:
	setp.ge.s32 	%p72, %r236, %r121;
	@%p72 bra 	$L__BB2_38;
	add.s32 	%r204, %r198, %r240;
	ld.shared.f32 	%f108, [%r204];
	mul.wide.s32 	%rd7, %r236, 4;
	add.s64 	%rd8, %rd1, %rd7;
	st.global.f32 	[%rd8], %f108;
$L__BB2_38:
	setp.ge.s32 	%p73, %r239, %r121;
	@%p73 bra 	$L__BB2_40;
	add.s32 	%r205, %r39, %r240;
	ld.shared.f32 	%f109, [%r205];
	mul.wide.s32 	%rd9, %r239, 4;
	add.s64 	%rd10, %rd1, %rd9;
	st.global.f32 	[%rd10], %f109;
$L__BB2_40:
	add.s32 	%r113, %r212, %r2;
	setp.ge.s32 	%p74, %r238, %r121;
	@%p74 bra 	$L__BB2_42;
	add.s32 	%r206, %r34, %r240;
	ld.shared.f32 	%f110, [%r206];
	mul.wide.s32 	%rd11, %r238, 4;
	add.s64 	%rd12, %rd1, %rd11;
	st.global.f32 	[%rd12], %f110;
$L__BB2_42:
	add.s32 	%r114, %r113, %r2;
	setp.ge.s32 	%p75, %r237, %r121;
	@%p75 bra 	$L__BB2_44;
	add.s32 	%r207, %r37, %r240;
	ld.shared.f32 	%f111, [%r207];
	mul.wide.s32 	%rd13, %r237, 4;
	add.s64 	%rd14, %rd1, %rd13;
	st.global.f32 	[%rd14], %f111;
$L__BB2_44:
	add.s32 	%r208, %r114, %r2;
	add.s32 	%r212, %r208, %r2;
	add.s32 	%r240, %r240, %r36;
	add.s32 	%r239, %r239, %r38;
	add.s32 	%r238, %r238, %r38;
	add.s32 	%r237, %r237, %r38;
	add.s32 	%r236, %r236, %r38;
	setp.lt.u32 	%p76, %r212, %r3;
	@%p76 bra 	$L__BB2_36;
$L__BB2_45:
	ret;
$L__BB2_46:
	mad.lo.s32 	%r158, %r49, %r214, %r48;
	sub.s32 	%r159, %r44, %r158;
	add.s32 	%r160, %r159, %r226;
	setp.gt.u32 	%p50, %r160, -4;
	@%p50 bra 	$L__BB2_47;
	bra.uni 	$L__BB2_63;
$L__BB2_47:
	setp.ge.s32 	%p52, %r225, %r55;
	@%p52 bra 	$L__BB2_54;
	sub.s32 	%r166, %r53, %r225;
	and.b32  	%r81, %r166, 3;
	setp.eq.s32 	%p53, %r81, 0;
	mov.u32 	%r228, %r222;
	mov.u32 	%r229, %r225;
	@%p53 bra 	$L__BB2_52;
	add.s32 	%r229, %r225, 1;
	shl.b32 	%r167, %r225, 2;
	mov.u32 	%r168, sh;
	add.s32 	%r83, %r168, %r167;
	ld.shared.f32 	%f93, [%r83];
	add.s32 	%r228, %r222, 1;
	shl.b32 	%r169, %r222, 2;
	add.s32 	%r85, %r9, %r169;
	st.shared.f32 	[%r85], %f93;
	setp.eq.s32 	%p54, %r81, 1;
	@%p54 bra 	$L__BB2_52;
	add.s32 	%r229, %r225, 2;
	ld.shared.f32 	%f94, [%r83+4];
	add.s32 	%r228, %r222, 2;
	st.shared.f32 	[%r85+4], %f94;
	setp.eq.s32 	%p55, %r81, 2;
	@%p55 bra 	$L__BB2_52;
	add.s32 	%r229, %r225, 3;
	ld.shared.f32 	%f95, [%r83+8];
	add.s32 	%r228, %r222, 3;
	st.shared.f32 	[%r85+8], %f95;
$L__BB2_52:
	sub.s32 	%r170, %r225, %r53;
	setp.gt.u32 	%p56, %r170, -4;
	@%p56 bra 	$L__BB2_54;
$L__BB2_53:
	shl.b32 	%r171, %r229, 2;
	mov.u32 	%r172, sh;
	add.s32 	%r173, %r172, %r171;
	ld.shared.f32 	%f96, [%r173];
	shl.b32 	%r174, %r228, 2;
	add.s32 	%r175, %r9, %r174;
	st.shared.f32 	[%r175], %f96;
	ld.shared.f32 	%f97, [%r173+4];
	st.shared.f32 	[%r175+4], %f97;
	ld.shared.f32 	%f98, [%r173+8];
	st.shared.f32 	[%r175+8], %f98;
	add.s32 	%r229, %r229, 4;
	ld.shared.f32 	%f99, [%r173+12];
	add.s32 	%r228, %r228, 4;
	st.shared.f32 	[%r175+12], %f99;
	setp.ne.s32 	%p57, %r229, %r53;
	@%p57 bra 	$L__BB2_53;
$L__BB2_54:
	add.s32 	%r216, %r216, %r47;
	setp.lt.u32 	%p58, %r216, %r3;
	add.s32 	%r215, %r216, %r213;
	add.s32 	%r214, %r214, 1;
	@%p58 bra 	$L__BB2_20;
$L__BB2_55:
	setp.ge.u32 	%p59, %r212, %r3;
	bar.sync 	0;
	@%p59 bra 	$L__BB2_62;
	setp.eq.s32 	%p60, %r12, 3;
	mov.u32 	%r234, %r212;
	@%p60 bra 	$L__BB2_60;
	setp.eq.s32 	%p61, %r12, 0;
	ld.shared.f32 	%f100, [%r13];
	st.shared.f32 	[%r14], %f100;
	mov.u32 	%r234, %r10;
	@%p61 bra 	$L__BB2_60;
	setp.eq.s32 	%p62, %r12, 1;
	ld.shared.f32 	%f101, [%r16];
	st.shared.f32 	[%r17], %f101;
	mov.u32 	%r234, %r18;
	@%p62 bra 	$L__BB2_60;
	add.s32 	%r234, %r18, %r2;
	ld.shared.f32 	%f102, [%r19];
	add.s32 	%r176, %r17, %r15;
	st.shared.f32 	[%r176], %f102;
$L__BB2_60:
	setp.lt.u32 	%p63, %r11, 3;
	@%p63 bra 	$L__BB2_62;
$L__BB2_61:
	shl.b32 	%r177, %r234, 2;
	add.s32 	%r178, %r9, %r177;
	ld.shared.f32 	%f103, [%r178];
	mov.u32 	%r179, sh;
	add.s32 	%r180, %r179, %r177;
	st.shared.f32 	[%r180], %f103;
	add.s32 	%r181, %r178, %r15;
	ld.shared.f32 	%f104, [%r181];
	add.s32 	%r182, %r180, %r15;
	st.shared.f32 	[%r182], %f104;
	add.s32 	%r183, %r181, %r15;
	ld.shared.f32 	%f105, [%r183];
	add.s32 	%r184, %r182, %r15;
	st.shared.f32 	[%r184], %f105;
	add.s32 	%r185, %r183, %r15;
	ld.shared.f32 	%f106, [%r185];
	add.s32 	%r186, %r184, %r15;
	st.shared.f32 	[%r186], %f106;
	add.s32 	%r234, %r15, %r234;
	setp.lt.u32 	%p64, %r234, %r3;
	@%p64 bra 	$L__BB2_61;
$L__BB2_62:
	bar.sync 	0;
	setp.lt.u32 	%p65, %r213, %r3;
	@%p65 bra 	$L__BB2_18;
	bra.uni 	$L__BB2_28;
$L__BB2_63:
	shl.b32 	%r161, %r221, 2;
	mov.u32 	%r162, sh;
	add.s32 	%r163, %r162, %r161;
	ld.shared.f32 	%f89, [%r163];
	shl.b32 	%r164, %r222, 2;
	add.s32 	%r165, %r9, %r164;
	st.shared.f32 	[%r165], %f89;
	ld.shared.f32 	%f90, [%r163+4];
	st.shared.f32 	[%r165+4], %f90;
	ld.shared.f32 	%f91, [%r163+8];
	st.shared.f32 	[%r165+8], %f91;
	add.s32 	%r221, %r221, 4;
	ld.shared.f32 	%f92, [%r163+12];
	add.s32 	%r222, %r222, 4;
	st.shared.f32 	[%r165+12], %f92;
	setp.lt.s32 	%p51, %r221, %r54;
	@%p51 bra 	$L__BB2_63;
	bra.uni 	$L__BB2_47;

}
	// .globl	_Z17merge_pass_sharedPKfPfii
.visible .entry _Z17merge_pass_sharedPKfPfii(
	.param .u64 .ptr .align 1 _Z17merge_pass_sharedPKfPfii_param_0,
	.param .u64 .ptr .align 1 _Z17merge_pass_sharedPKfPfii_param_1,
	.param .u32 _Z17merge_pass_sharedPKfPfii_param_2,
	.param .u32 _Z17merge_pass_sharedPKfPfii_param_3
)
{
	.reg .pred 	%p<30>;
	.reg .b32 	%r<105>;
	.reg .b32 	%f<24>;
	.reg .b64 	%rd<14>;

	ld.param.u64 	%rd6, [_Z17merge_pass_sharedPKfPfii_param_0];
	ld.param.u64 	%rd7, [_Z17merge_pass_sharedPKfPfii_param_1];
	ld.param.u32 	%r50, [_Z17merge_pass_sharedPKfPfii_param_2];
	ld.param.u32 	%r51, [_Z17merge_pass_sharedPKfPfii_param_3];
	cvta.to.global.u64 	%rd1, %rd6;
	cvta.to.global.u64 	%rd2, %rd7;
	mov.u32 	%r52, %ctaid.x;
	mul.lo.s32 	%r53, %r52, %r51;
	shl.b32 	%r1, %r53, 1;
	shl.b32 	%r54, %r51, 2;
	mov.u32 	%r55, s;
	add.s32 	%r2, %r55, %r54;
	mov.u32 	%r3, %tid.x;
	setp.ge.s32 	%p1, %r3, %r51;
	@%p1 bra 	$L__BB3_7;
	mov.u32 	%r4, %ntid.x;
	mov.u32 	%r92, %r3;
$L__BB3_2:
	add.s32 	%r6, %r92, %r1;
	add.s32 	%r7, %r6, %r51;
	setp.ge.s32 	%p2, %r6, %r50;
	mov.f32 	%f22, 0f7149F2CA;
	@%p2 bra 	$L__BB3_4;
	mul.wide.s32 	%rd8, %r6, 4;
	add.s64 	%rd9, %rd1, %rd8;
	ld.global.f32 	%f22, [%rd9];
$L__BB3_4:
	shl.b32 	%r56, %r92, 2;
	add.s32 	%r58, %r55, %r56;
	st.shared.f32 	[%r58], %f22;
	setp.ge.s32 	%p3, %r7, %r50;
	mov.f32 	%f23, 0f7149F2CA;
	@%p3 bra 	$L__BB3_6;
	mul.wide.s32 	%rd10, %r7, 4;
	add.s64 	%rd11, %rd1, %rd10;
	ld.global.f32 	%f23, [%rd11];
$L__BB3_6:
	add.s32 	%r60, %r2, %r56;
	st.shared.f32 	[%r60], %f23;
	add.s32 	%r92, %r92, %r4;
	setp.lt.s32 	%p4, %r92, %r51;
	@%p4 bra 	$L__BB3_2;
$L__BB3_7:
	bar.sync 	0;
	setp.ne.s32 	%p5, %r3, 0;
	setp.lt.s32 	%p6, %r51, 1;
	or.pred  	%p7, %p5, %p6;
	@%p7 bra 	$L__BB3_24;
	shl.b32 	%r62, %r51, 1;
	max.s32 	%r9, %r62, 1;
	and.b32  	%r10, %r9, 3;
	setp.lt.s32 	%p8, %r62, 4;
	mov.b32 	%r98, 0;
	mov.u32 	%r99, %r98;
	mov.u32 	%r100, %r98;
	@%p8 bra 	$L__BB3_19;
	and.b32  	%r98, %r9, 2147483644;
	neg.s32 	%r95, %r98;
	add.s32 	%r94, %r1, 3;
	add.s64 	%rd3, %rd2, 8;
	mov.b32 	%r99, 0;
	mov.u32 	%r93, %r1;
	mov.u32 	%r100, %r99;
$L__BB3_10:
	mul.wide.s32 	%rd12, %r93, 4;
	add.s64 	%rd4, %rd3, %rd12;
	shl.b32 	%r64, %r100, 2;
	add.s32 	%r19, %r55, %r64;
	ld.shared.f32 	%f5, [%r19];
	shl.b32 	%r66, %r99, 2;
	add.s32 	%r20, %r2, %r66;
	ld.shared.f32 	%f6, [%r20];
	setp.gtu.f32 	%p9, %f5, %f6;
	setp.le.f32 	%p10, %f5, %f6;
	selp.u32 	%r67, 1, 0, %p10;
	add.s32 	%r21, %r100, %r67;
	selp.u32 	%r68, 1, 0, %p9;
	add.s32 	%r22, %r99, %r68;
	selp.f32 	%f7, %f5, %f6, %p10;
	add.s32 	%r23, %r94, -2;
	add.s32 	%r69, %r94, -3;
	setp.ge.s32 	%p11, %r69, %r50;
	@%p11 bra 	$L__BB3_12;
	st.global.f32 	[%rd4+-8], %f7;
$L__BB3_12:
	setp.le.f32 	%p12, %f5, %f6;
	selp.b32 	%r70, 4, 0, %p12;
	add.s32 	%r24, %r19, %r70;
	ld.shared.f32 	%f8, [%r24];
	selp.b32 	%r71, 0, 4, %p12;
	add.s32 	%r25, %r20, %r71;
	ld.shared.f32 	%f9, [%r25];
	setp.gtu.f32 	%p13, %f8, %f9;
	setp.le.f32 	%p14, %f8, %f9;
	selp.u32 	%r72, 1, 0, %p14;
	add.s32 	%r26, %r21, %r72;
	selp.u32 	%r73, 1, 0, %p13;
	add.s32 	%r27, %r22, %r73;
	selp.f32 	%f10, %f8, %f9, %p14;
	setp.ge.s32 	%p15, %r23, %r50;
	@%p15 bra 	$L__BB3_14;
	st.global.f32 	[%rd4+-4], %f10;
$L__BB3_14:
	setp.le.f32 	%p16, %f8, %f9;
	selp.b32 	%r74, 4, 0, %p16;
	add.s32 	%r28, %r24, %r74;
	ld.shared.f32 	%f11, [%r28];
	selp.b32 	%r75, 0, 4, %p16;
	add.s32 	%r29, %r25, %r75;
	ld.shared.f32 	%f12, [%r29];
	setp.gtu.f32 	%p17, %f11, %f12;
	setp.le.f32 	%p18, %f11, %f12;
	selp.u32 	%r76, 1, 0, %p18;
	add.s32 	%r30, %r26, %r76;
	selp.u32 	%r77, 1, 0, %p17;
	add.s32 	%r31, %r27, %r77;
	selp.f32 	%f13, %f11, %f12, %p18;
	add.s32 	%r78, %r23, 1;
	setp.ge.s32 	%p19, %r78, %r50;
	@%p19 bra 	$L__BB3_16;
	st.global.f32 	[%rd4], %f13;
$L__BB3_16:
	setp.le.f32 	%p20, %f11, %f12;
	selp.b32 	%r79, 4, 0, %p20;
	add.s32 	%r80, %r28, %r79;
	ld.shared.f32 	%f18, [%r80];
	selp.b32 	%r81, 0, 4, %p20;
	add.s32 	%r82, %r29, %r81;
	ld.shared.f32 	%f19, [%r82];
	setp.gtu.f32 	%p21, %f18, %f19;
	setp.le.f32 	%p22, %f18, %f19;
	selp.u32 	%r83, 1, 0, %p22;
	add.s32 	%r100, %r30, %r83;
	selp.u32 	%r84, 1, 0, %p21;
	add.s32 	%r99, %r31, %r84;
	selp.f32 	%f14, %f18, %f19, %p22;
	setp.ge.s32 	%p23, %r94, %r50;
	@%p23 bra 	$L__BB3_18;
	st.global.f32 	[%rd4+4], %f14;
$L__BB3_18:
	add.s32 	%r95, %r95, 4;
	add.s32 	%r94, %r94, 4;
	add.s32 	%r93, %r93, 4;
	setp.ne.s32 	%p24, %r95, 0;
	@%p24 bra 	$L__BB3_10;
$L__BB3_19:
	setp.eq.s32 	%p25, %r10, 0;
	@%p25 bra 	$L__BB3_24;
	add.s32 	%r102, %r98, %r1;
	neg.s32 	%r101, %r10;
$L__BB3_21:
	.pragma "nounroll";
	mul.wide.s32 	%rd13, %r102, 4;
	add.s64 	%rd5, %rd2, %rd13;
	shl.b32 	%r85, %r100, 2;
	add.s32 	%r87, %r55, %r85;
	ld.shared.f32 	%f20, [%r87];
	shl.b32 	%r88, %r99, 2;
	add.s32 	%r89, %r2, %r88;
	ld.shared.f32 	%f21, [%r89];
	setp.gtu.f32 	%p26, %f20, %f21;
	setp.le.f32 	%p27, %f20, %f21;
	selp.u32 	%r90, 1, 0, %p27;
	add.s32 	%r100, %r100, %r90;
	selp.u32 	%r91, 1, 0, %p26;
	add.s32 	%r99, %r99, %r91;
	selp.f32 	%f15, %f20, %f21, %p27;
	setp.ge.s32 	%p28, %r102, %r50;
	@%p28 bra 	$L__BB3_23;
	st.global.f32 	[%rd5], %f15;
$L__BB3_23:
	add.s32 	%r102, %r102, 1;
	add.s32 	%r101, %r101, 1;
	setp.ne.s32 	%p29, %r101, 0;
	@%p29 bra 	$L__BB3_21;
$L__BB3_24:
	ret;

}
	// .globl	_Z17merge_pass_globalPKfPfii
.visible .entry _Z17merge_pass_globalPKfPfii(
	.param .u64 .ptr .align 1 _Z17merge_pass_globalPKfPfii_param_0,
	.param .u64 .ptr .align 1 _Z17merge_pass_globalPKfPfii_param_1,
	.param .u32 _Z17merge_pass_globalPKfPfii_param_2,
	.param .u32 _Z17merge_pass_globalPKfPfii_param_3
)
{
	.reg .pred 	%p<26>;
	.reg .b32 	%r<38>;
	.reg .b32 	%f<18>;
	.reg .b64 	%rd<15>;

	ld.param.u64 	%rd4, [_Z17merge_pass_globalPKfPfii_param_0];
	ld.param.u64 	%rd3, [_Z17merge_pass_globalPKfPfii_param_1];
	ld.param.u32 	%r22, [_Z17merge_pass_globalPKfPfii_param_2];
	ld.param.u32 	%r23, [_Z17merge_pass_globalPKfPfii_param_3];
	cvta.to.global.u64 	%rd1, %rd4;
	mov.u32 	%r24, %ctaid.x;
	mul.lo.s32 	%r25, %r24, %r23;
	shl.b32 	%r1, %r25, 1;
	mov.u32 	%r34, %tid.x;
	shl.b32 	%r3, %r23, 1;
	setp.ge.s32 	%p1, %r34, %r3;
	@%p1 bra 	$L__BB4_15;
	add.s32 	%r4, %r1, %r23;
	add.s32 	%r5, %r1, -1;
	mov.u32 	%r6, %ntid.x;
	cvta.to.global.u64 	%rd2, %rd3;
$L__BB4_2:
	sub.s32 	%r26, %r34, %r23;
	max.s32 	%r37, %r26, 0;
	min.s32 	%r35, %r34, %r23;
	setp.ge.s32 	%p2, %r37, %r35;
	@%p2 bra 	$L__BB4_8;
$L__BB4_3:
	add.s32 	%r27, %r35, %r37;
	shr.u32 	%r28, %r27, 1;
	add.s32 	%r13, %r28, %r1;
	setp.ge.s32 	%p3, %r28, %r23;
	setp.ge.s32 	%p4, %r13, %r22;
	mov.f32 	%f14, 0f7149F2CA;
	or.pred  	%p5, %p3, %p4;
	@%p5 bra 	$L__BB4_5;
	mul.wide.s32 	%rd5, %r13, 4;
	add.s64 	%rd6, %rd1, %rd5;
	ld.global.f32 	%f14, [%rd6];
$L__BB4_5:
	not.b32 	%r29, %r28;
	add.s32 	%r30, %r34, %r29;
	add.s32 	%r14, %r4, %r30;
	setp.lt.s32 	%p6, %r30, 0;
	setp.ge.s32 	%p7, %r30, %r23;
	setp.ge.s32 	%p8, %r14, %r22;
	or.pred  	%p9, %p7, %p8;
	mov.f32 	%f15, 0f7149F2CA;
	or.pred  	%p10, %p9, %p6;
	@%p10 bra 	$L__BB4_7;
	mul.wide.s32 	%rd7, %r14, 4;
	add.s64 	%rd8, %rd1, %rd7;
	ld.global.f32 	%f15, [%rd8];
$L__BB4_7:
	setp.lt.f32 	%p11, %f14, %f15;
	add.s32 	%r31, %r28, 1;
	selp.b32 	%r37, %r31, %r37, %p11;
	selp.b32 	%r35, %r35, %r28, %p11;
	setp.lt.s32 	%p12, %r37, %r35;
	@%p12 bra 	$L__BB4_3;
$L__BB4_8:
	add.s32 	%r18, %r5, %r37;
	setp.lt.s32 	%p13, %r37, 1;
	setp.gt.s32 	%p14, %r37, %r23;
	or.pred  	%p15, %p13, %p14;
	setp.ge.s32 	%p16, %r18, %r22;
	mov.f32 	%f16, 0f7149F2CA;
	or.pred  	%p17, %p15, %p16;
	@%p17 bra 	$L__BB4_10;
	mul.wide.s32 	%rd9, %r18, 4;
	add.s64 	%rd10, %rd1, %rd9;
	ld.global.f32 	%f16, [%rd10];
$L__BB4_10:
	not.b32 	%r32, %r37;
	add.s32 	%r33, %r34, %r32;
	add.s32 	%r19, %r4, %r33;
	setp.lt.s32 	%p18, %r33, 0;
	setp.ge.s32 	%p19, %r33, %r23;
	setp.ge.s32 	%p20, %r19, %r22;
	or.pred  	%p21, %p19, %p20;
	mov.f32 	%f17, 0f7149F2CA;
	or.pred  	%p22, %p21, %p18;
	@%p22 bra 	$L__BB4_12;
	mul.wide.s32 	%rd11, %r19, 4;
	add.s64 	%rd12, %rd1, %rd11;
	ld.global.f32 	%f17, [%rd12];
$L__BB4_12:
	setp.gt.f32 	%p23, %f16, %f17;
	selp.f32 	%f9, %f16, %f17, %p23;
	add.s32 	%r20, %r34, %r1;
	setp.ge.s32 	%p24, %r20, %r22;
	@%p24 bra 	$L__BB4_14;
	mul.wide.s32 	%rd13, %r20, 4;
	add.s64 	%rd14, %rd2, %rd13;
	st.global.f32 	[%rd14], %f9;
$L__BB4_14:
	add.s32 	%r34, %r34, %r6;
	setp.lt.s32 	%p25, %r34, %r3;
	@%p25 bra 	$L__BB4_2;
$L__BB4_15:
	ret;

}


// ===== COMPILED SASS (sm_100) =====

	.target	sm_100

	.elftype	@"ET_EXEC"


//--------------------- .note.nv.tkinfo           --------------------------
	.section	.note.nv.tkinfo,"",@"SHT_NOTE"
	.sectionflags	@"SHF_NOTE_NV_TKINFO"
	.tkinfo
        /*0018*/ 	.word	0x00000002
        /*0030*/ 	.string	""
        /*0030*/ 	.string	"ptxas"
        /*0030*/ 	.string	"Cuda compilation tools, release 13.0, V13.0.88"
        /*0030*/ 	.string	"Build cuda_13.0.r13.0/compiler.36424714_0"
        /*0030*/ 	.string	"-arch sm_100 -m 64 "



//--------------------- .note.nv.cuinfo           --------------------------
	.section	.note.nv.cuinfo,"",@"SHT_NOTE"
	.sectionflags	@"SHF_NOTE_NV_CUINFO"
        /*0018*/ 	.short	0x0002
        /*001a*/ 	.short	0x0064
        /*001c*/ 	.short	0x0082
	.zero		2


//--------------------- .nv.info                  --------------------------
	.section	.nv.info,"",@"SHT_CUDA_INFO"
	.align	4


	//----- nvinfo : EIATTR_REGCOUNT
	.align		4
        /*0000*/ 	.byte	0x04, 0x2f
        /*0002*/ 	.short	(.L_1 - .L_0)
	.align		4
.L_0:
        /*0004*/ 	.word	index@(_Z20reduce_global_atomicPKfiPf)
        /*0008*/ 	.word	0x00000008


	//----- nvinfo : EIATTR_FRAME_SIZE
	.align		4
.L_1:
        /*000c*/ 	.byte	0x04, 0x11
        /*000e*/ 	.short	(.L_3 - .L_2)
	.align		4
.L_2:
        /*0010*/ 	.word	index@(_Z20reduce_global_atomicPKfiPf)
        /*0014*/ 	.word	0x00000000


	//----- nvinfo : EIATTR_REGCOUNT
	.align		4
.L_3:
        /*0018*/ 	.byte	0x04, 0x2f
        /*001a*/ 	.short	(.L_5 - .L_4)
	.align		4
.L_4:
        /*001c*/ 	.word	index@(_Z19reduce_shared_blockPKfiPf)
        /*0020*/ 	.word	0x0000000a


	//----- nvinfo : EIATTR_FRAME_SIZE
	.align		4
.L_5:
        /*0024*/ 	.byte	0x04, 0x11
        /*0026*/ 	.short	(.L_7 - .L_6)
	.align		4
.L_6:
        /*0028*/ 	.word	index@(_Z19reduce_shared_blockPKfiPf)
        /*002c*/ 	.word	0x00000000


	//----- nvinfo : EIATTR_REGCOUNT
	.align		4
.L_7:
        /*0030*/ 	.byte	0x04, 0x2f
        /*0032*/ 	.short	(.L_9 - .L_8)
	.align		4
.L_8:
        /*0034*/ 	.word	index@(_Z33sort_tile_local_then_merge_sharedPfi)
        /*0038*/ 	.word	0x00000020


	//----- nvinfo : EIATTR_FRAME_SIZE
	.align		4
.L_9:
        /*003c*/ 	.byte	0x04, 0x11
        /*003e*/ 	.short	(.L_11 - .L_10)
	.align		4
.L_10:
        /*0040*/ 	.word	index@(_Z33sort_tile_local_then_merge_sharedPfi)
        /*0044*/ 	.word	0x00000000


	//----- nvinfo : EIATTR_REGCOUNT
	.align		4
.L_11:
        /*0048*/ 	.byte	0x04, 0x2f
        /*004a*/ 	.short	(.L_13 - .L_12)
	.align		4
.L_12:
        /*004c*/ 	.word	index@(_Z17merge_pass_sharedPKfPfii)
        /*0050*/ 	.word	0x0000001c


	//----- nvinfo : EIATTR_FRAME_SIZE
	.align		4
.L_13:
        /*0054*/ 	.byte	0x04, 0x11
        /*0056*/ 	.short	(.L_15 - .L_14)
	.align		4
.L_14:
        /*0058*/ 	.word	index@(_Z17merge_pass_sharedPKfPfii)
        /*005c*/ 	.word	0x00000000


	//----- nvinfo : EIATTR_REGCOUNT
	.align		4
.L_15:
        /*0060*/ 	.byte	0x04, 0x2f
        /*0062*/ 	.short	(.L_17 - .L_16)
	.align		4
.L_16:
        /*0064*/ 	.word	index@(_Z17merge_pass_globalPKfPfii)
        /*0068*/ 	.word	0x00000014


	//----- nvinfo : EIATTR_FRAME_SIZE
	.align		4
.L_17:
        /*006c*/ 	.byte	0x04, 0x11
        /*006e*/ 	.short	(.L_19 - .L_18)
	.align		4
.L_18:
        /*0070*/ 	.word	index@(_Z17merge_pass_globalPKfPfii)
        /*0074*/ 	.word	0x00000000


	//----- nvinfo : EIATTR_MIN_STACK_SIZE
	.align		4
.L_19:
        /*0078*/ 	.byte	0x04, 0x12
        /*007a*/ 	.short	(.L_21 - .L_20)
	.align		4
.L_20:
        /*007c*/ 	.word	index@(_Z17merge_pass_globalPKfPfii)
        /*0080*/ 	.word	0x00000000


	//----- nvinfo : EIATTR_MIN_STACK_SIZE
	.align		4
.L_21:
        /*0084*/ 	.byte	0x04, 0x12
        /*0086*/ 	.short	(.L_23 - .L_22)
	.align		4
.L_22:
        /*0088*/ 	.word	index@(_Z17merge_pass_sharedPKfPfii)
        /*008c*/ 	.word	0x00000000


	//----- nvinfo : EIATTR_MIN_STACK_SIZE
	.align		4
.L_23:
        /*0090*/ 	.byte	0x04, 0x12
        /*0092*/ 	.short	(.L_25 - .L_24)
	.align		4
.L_24:
        /*0094*/ 	.word	index@(_Z33sort_tile_local_then_merge_sharedPfi)
        /*0098*/ 	.word	0x00000000


	//----- nvinfo : EIATTR_MIN_STACK_SIZE
	.align		4
.L_25:
        /*009c*/ 	.byte	0x04, 0x12
        /*009e*/ 	.short	(.L_27 - .L_26)
	.align		4
.L_26:
        /*00a0*/ 	.word	index@(_Z19reduce_shared_blockPKfiPf)
        /*00a4*/ 	.word	0x00000000


	//----- nvinfo : EIATTR_MIN_STACK_SIZE
	.align		4
.L_27:
        /*00a8*/ 	.byte	0x04, 0x12
        /*00aa*/ 	.short	(.L_29 - .L_28)
	.align		4
.L_28:
        /*00ac*/ 	.word	index@(_Z20reduce_global_atomicPKfiPf)
        /*00b0*/ 	.word	0x00000000
.L_29:


//--------------------- .nv.compat                --------------------------
	.section	.nv.compat,"",@"SHT_CUDA_COMPAT_INFO"
	.align	4
        /*0000*/ 	.byte	0x02, 0x09, 0x00, 0x00, 0x02, 0x02, 0x01, 0x00, 0x02, 0x05, 0x05, 0x00, 0x03, 0x07, 0x01, 0x01
        /*0010*/ 	.byte	0x02, 0x03, 0x00, 0x00, 0x02, 0x06, 0x01, 0x00, 0x04, 0x0b, 0x08, 0x00, 0x09, 0x00, 0x00, 0x00
        /*0020*/ 	.byte	0x00, 0x00, 0x00, 0x00


//--------------------- .nv.info._Z17merge_pass_globalPKfPfii --------------------------
	.section	.nv.info._Z17merge_pass_globalPKfPfii,"",@"SHT_CUDA_INFO"
	.sectionflags	@""
	.align	4


	//----- nvinfo : EIATTR_CUDA_API_VERSION
	.align		4
        /*0000*/ 	.byte	0x04, 0x37
        /*0002*/ 	.short	(.L_31 - .L_30)
.L_30:
        /*0004*/ 	.word	0x00000082


	//----- nvinfo : EIATTR_KPARAM_INFO
	.align		4
.L_31:
        /*0008*/ 	.byte	0x04, 0x17
        /*000a*/ 	.short	(.L_33 - .L_32)
.L_32:
        /*000c*/ 	.word	0x00000000
        /*0010*/ 	.short	0x0003
        /*0012*/ 	.short	0x0014
        /*0014*/ 	.byte	0x00, 0xf0, 0x11, 0x00


	//----- nvinfo : EIATTR_KPARAM_INFO
	.align		4
.L_33:
        /*0018*/ 	.byte	0x04, 0x17
        /*001a*/ 	.short	(.L_35 - .L_34)
.L_34:
        /*001c*/ 	.word	0x00000000
        /*0020*/ 	.short	0x0002
        /*0022*/ 	.short	0x0010
        /*0024*/ 	.byte	0x00, 0xf0, 0x11, 0x00


	//----- nvinfo : EIATTR_KPARAM_INFO
	.align		4
.L_35:
        /*0028*/ 	.byte	0x04, 0x17
        /*002a*/ 	.short	(.L_37 - .L_36)
.L_36:
        /*002c*/ 	.word	0x00000000
        /*0030*/ 	.short	0x0001
        /*0032*/ 	.short	0x0008
        /*0034*/ 	.byte	0x00, 0xf5, 0x21, 0x00


	//----- nvinfo : EIATTR_KPARAM_INFO
	.align		4
.L_37:
        /*0038*/ 	.byte	0x04, 0x17
        /*003a*/ 	.short	(.L_39 - .L_38)
.L_38:
        /*003c*/ 	.word	0x00000000
        /*0040*/ 	.short	0x0000
        /*0042*/ 	.short	0x0000
        /*0044*/ 	.byte	0x00, 0xf5, 0x21, 0x00


	//----- nvinfo : EIATTR_SPARSE_MMA_MASK
	.align		4
.L_39:
        /*0048*/ 	.byte	0x03, 0x50
        /*004a*/ 	.short	0x0000


	//----- nvinfo : EIATTR_MAXREG_COUNT
	.align		4
        /*004c*/ 	.byte	0x03, 0x1b
        /*004e*/ 	.short	0x00ff


	//----- nvinfo : EIATTR_MERCURY_ISA_VERSION
	.align		4
        /*0050*/ 	.byte	0x03, 0x5f
        /*0052*/ 	.short	0x0101


	//----- nvinfo : EIATTR_VRC_CTA_INIT_COUNT
	.align		4
        /*0054*/ 	.byte	0x02, 0x4a
	.zero		1
	.zero		1


	//----- nvinfo : EIATTR_EXIT_INSTR_OFFSETS
	.align		4
        /*0058*/ 	.byte	0x04, 0x1c
        /*005a*/ 	.short	(.L_41 - .L_40)


	//   ....[0]....
.L_40:
        /*005c*/ 	.word	0x00000050


	//   ....[1]....
        /*0060*/ 	.word	0x000004b0


	//----- nvinfo : EIATTR_CRS_STACK_SIZE
	.align		4
.L_41:
        /*0064*/ 	.byte	0x04, 0x1e
        /*0066*/ 	.short	(.L_43 - .L_42)
.L_42:
        /*0068*/ 	.word	0x00000000


	//----- nvinfo : EIATTR_CBANK_PARAM_SIZE
	.align		4
.L_43:
        /*006c*/ 	.byte	0x03, 0x19
        /*006e*/ 	.short	0x0018


	//----- nvinfo : EIATTR_PARAM_CBANK
	.align		4
        /*0070*/ 	.byte	0x04, 0x0a
        /*0072*/ 	.short	(.L_45 - .L_44)
	.align		4
.L_44:
        /*0074*/ 	.word	index@(.nv.constant0._Z17merge_pass_globalPKfPfii)
        /*0078*/ 	.short	0x0380
        /*007a*/ 	.short	0x0018


	//----- nvinfo : EIATTR_SW_WAR
	.align		4
.L_45:
        /*007c*/ 	.byte	0x04, 0x36
        /*007e*/ 	.short	(.L_47 - .L_46)
.L_46:
        /*0080*/ 	.word	0x00000008
.L_47:


//--------------------- .nv.info._Z17merge_pass_sharedPKfPfii --------------------------
	.section	.nv.info._Z17merge_pass_sharedPKfPfii,"",@"SHT_CUDA_INFO"
	.sectionflags	@""
	.align	4


	//----- nvinfo : EIATTR_CUDA_API_VERSION
	.align		4
        /*0000*/ 	.byte	0x04, 0x37
        /*0002*/ 	.short	(.L_49 - .L_48)
.L_48:
        /*0004*/ 	.word	0x00000082


	//----- nvinfo : EIATTR_KPARAM_INFO
	.align		4
.L_49:
        /*0008*/ 	.byte	0x04, 0x17
        /*000a*/ 	.short	(.L_51 - .L_50)
.L_50:
        /*000c*/ 	.word	0x00000000
        /*0010*/ 	.short	0x0003
        /*0012*/ 	.short	0x0014
        /*0014*/ 	.byte	0x00, 0xf0, 0x11, 0x00


	//----- nvinfo : EIATTR_KPARAM_INFO
	.align		4
.L_51:
        /*0018*/ 	.byte	0x04, 0x17
        /*001a*/ 	.short	(.L_53 - .L_52)
.L_52:
        /*001c*/ 	.word	0x00000000
        /*0020*/ 	.short	0x0002
        /*0022*/ 	.short	0x0010
        /*0024*/ 	.byte	0x00, 0xf0, 0x11, 0x00


	//----- nvinfo : EIATTR_KPARAM_INFO
	.align		4
.L_53:
        /*0028*/ 	.byte	0x04, 0x17
        /*002a*/ 	.short	(.L_55 - .L_54)
.L_54:
        /*002c*/ 	.word	0x00000000
        /*0030*/ 	.short	0x0001
        /*0032*/ 	.short	0x0008
        /*0034*/ 	.byte	0x00, 0xf5, 0x21, 0x00


	//----- nvinfo : EIATTR_KPARAM_INFO
	.align		4
.L_55:
        /*0038*/ 	.byte	0x04, 0x17
        /*003a*/ 	.short	(.L_57 - .L_56)
.L_56:
        /*003c*/ 	.word	0x00000000
        /*0040*/ 	.short	0x0000
        /*0042*/ 	.short	0x0000
        /*0044*/ 	.byte	0x00, 0xf5, 0x21, 0x00


	//----- nvinfo : EIATTR_SPARSE_MMA_MASK
	.align		4
.L_57:
        /*0048*/ 	.byte	0x03, 0x50
        /*004a*/ 	.short	0x0000


	//----- nvinfo : EIATTR_MAXREG_COUNT
	.align		4
        /*004c*/ 	.byte	0x03, 0x1b
        /*004e*/ 	.short	0x00ff


	//----- nvinfo : EIATTR_NUM_BARRIERS
	.align		4
        /*0050*/ 	.byte	0x02, 0x4c
        /*0052*/ 	.byte	0x01
	.zero		1


	//----- nvinfo : EIATTR_MERCURY_ISA_VERSION
	.align		4
        /*0054*/ 	.byte	0x03, 0x5f
        /*0056*/ 	.short	0x0101


	//----- nvinfo : EIATTR_VRC_CTA_INIT_COUNT
	.align		4
        /*0058*/ 	.byte	0x02, 0x4a
	.zero		1
	.zero		1


	//----- nvinfo : EIATTR_EXIT_INSTR_OFFSETS
	.align		4
        /*005c*/ 	.byte	0x04, 0x1c
        /*005e*/ 	.short	(.L_59 - .L_58)


	//   ....[0]....
.L_58:
        /*0060*/ 	.word	0x000002a0


	//   ....[1]....
        /*0064*/ 	.word	0x000007f0


	//   ....[2]....
        /*0068*/ 	.word	0x00000970


	//----- nvinfo : EIATTR_CRS_STACK_SIZE
	.align		4
.L_59:
        /*006c*/ 	.byte	0x04, 0x1e
        /*006e*/ 	.short	(.L_61 - .L_60)
.L_60:
        /*0070*/ 	.word	0x00000000


	//----- nvinfo : EIATTR_CBANK_PARAM_SIZE
	.align		4
.L_61:
        /*0074*/ 	.byte	0x03, 0x19
        /*0076*/ 	.short	0x0018


	//----- nvinfo : EIATTR_PARAM_CBANK
	.align		4
        /*0078*/ 	.byte	0x04, 0x0a
        /*007a*/ 	.short	(.L_63 - .L_62)
	.align		4
.L_62:
        /*007c*/ 	.word	index@(.nv.constant0._Z17merge_pass_sharedPKfPfii)
        /*0080*/ 	.short	0x0380
        /*0082*/ 	.short	0x0018


	//----- nvinfo : EIATTR_SW_WAR
	.align		4
.L_63:
        /*0084*/ 	.byte	0x04, 0x36
        /*0086*/ 	.short	(.L_65 - .L_64)
.L_64:
        /*0088*/ 	.word	0x00000008
.L_65:


//--------------------- .nv.info._Z33sort_tile_local_then_merge_sharedPfi --------------------------
	.section	.nv.info._Z33sort_tile_local_then_merge_sharedPfi,"",@"SHT_CUDA_INFO"
	.sectionflags	@""
	.align	4


	//----- nvinfo : EIATTR_CUDA_API_VERSION
	.align		4
        /*0000*/ 	.byte	0x04, 0x37
        /*0002*/ 	.short	(.L_67 - .L_66)
.L_66:
        /*0004*/ 	.word	0x00000082


	//----- nvinfo : EIATTR_KPARAM_INFO
	.align		4
.L_67:
        /*0008*/ 	.byte	0x04, 0x17
        /*000a*/ 	.short	(.L_69 - .L_68)
.L_68:
        /*000c*/ 	.word	0x00000000
        /*0010*/ 	.short	0x0001
        /*0012*/ 	.short	0x0008
        /*0014*/ 	.byte	0x00, 0xf0, 0x11, 0x00


	//----- nvinfo : EIATTR_KPARAM_INFO
	.align		4
.L_69:
        /*0018*/ 	.byte	0x04, 0x17
        /*001a*/ 	.short	(.L_71 - .L_70)
.L_70:
        /*001c*/ 	.word	0x00000000
        /*0020*/ 	.short	0x0000
        /*0022*/ 	.short	0x0000
        /*0024*/ 	.byte	0x00, 0xf5, 0x21, 0x00


	//----- nvinfo : EIATTR_SPARSE_MMA_MASK
	.align		4
.L_71:
        /*0028*/ 	.byte	0x03, 0x50
        /*002a*/ 	.short	0x0000


	//----- nvinfo : EIATTR_MAXREG_COUNT
	.align		4
        /*002c*/ 	.byte	0x03, 0x1b
        /*002e*/ 	.short	0x00ff


	//----- nvinfo : EIATTR_NUM_BARRIERS
	.align		4
        /*0030*/ 	.byte	0x02, 0x4c
        /*0032*/ 	.byte	0x01
	.zero		1


	//----- nvinfo : EIATTR_MERCURY_ISA_VERSION
	.align		4
        /*0034*/ 	.byte	0x03, 0x5f
        /*0036*/ 	.short	0x0101


	//----- nvinfo : EIATTR_VRC_CTA_INIT_COUNT
	.align		4
        /*0038*/ 	.byte	0x02, 0x4a
	.zero		1
	.zero		1


	//----- nvinfo : EIATTR_EXIT_INSTR_OFFSETS
	.align		4
        /*003c*/ 	.byte	0x04, 0x1c
        /*003e*/ 	.short	(.L_73 - .L_72)


	//   ....[0]....
.L_72:
        /*0040*/ 	.word	0x000017a0


	//   ....[1]....
        /*0044*/ 	.word	0x00001af0


	//   ....[2]....
        /*0048*/ 	.word	0x00001de0


	//----- nvinfo : EIATTR_CRS_STACK_SIZE
	.align		4
.L_73:
        /*004c*/ 	.byte	0x04, 0x1e
        /*004e*/ 	.short	(.L_75 - .L_74)
.L_74:
        /*0050*/ 	.word	0x00000000


	//----- nvinfo : EIATTR_CBANK_PARAM_SIZE
	.align		4
.L_75:
        /*0054*/ 	.byte	0x03, 0x19
        /*0056*/ 	.short	0x000c


	//----- nvinfo : EIATTR_PARAM_CBANK
	.align		4
        /*0058*/ 	.byte	0x04, 0x0a
        /*005a*/ 	.short	(.L_77 - .L_76)
	.align		4
.L_76:
        /*005c*/ 	.word	index@(.nv.constant0._Z33sort_tile_local_then_merge_sharedPfi)
        /*0060*/ 	.short	0x0380
        /*0062*/ 	.short	0x000c


	//----- nvinfo : EIATTR_SW_WAR
	.align		4
.L_77:
        /*0064*/ 	.byte	0x04, 0x36
        /*0066*/ 	.short	(.L_79 - .L_78)
.L_78:
        /*0068*/ 	.word	0x00000008
.L_79:


//--------------------- .nv.info._Z19reduce_shared_blockPKfiPf --------------------------
	.section	.nv.info._Z19reduce_shared_blockPKfiPf,"",@"SHT_CUDA_INFO"
	.sectionflags	@""
	.align	4


	//----- nvinfo : EIATTR_CUDA_API_VERSION
	.align		4
        /*0000*/ 	.byte	0x04, 0x37
        /*0002*/ 	.short	(.L_81 - .L_80)
.L_80:
        /*0004*/ 	.word	0x00000082


	//----- nvinfo : EIATTR_KPARAM_INFO
	.align		4
.L_81:
        /*0008*/ 	.byte	0x04, 0x17
        /*000a*/ 	.short	(.L_83 - .L_82)
.L_82:
        /*000c*/ 	.word	0x00000000
        /*0010*/ 	.short	0x0002
        /*0012*/ 	.short	0x0010
        /*0014*/ 	.byte	0x00, 0xf5, 0x21, 0x00


	//----- nvinfo : EIATTR_KPARAM_INFO
	.align		4
.L_83:
        /*0018*/ 	.byte	0x04, 0x17
        /*001a*/ 	.short	(.L_85 - .L_84)
.L_84:
        /*001c*/ 	.word	0x00000000
        /*0020*/ 	.short	0x0001
        /*0022*/ 	.short	0x0008
        /*0024*/ 	.byte	0x00, 0xf0, 0x11, 0x00


	//----- nvinfo : EIATTR_KPARAM_INFO
	.align		4
.L_85:
        /*0028*/ 	.byte	0x04, 0x17
        /*002a*/ 	.short	(.L_87 - .L_86)
.L_86:
        /*002c*/ 	.word	0x00000000
        /*0030*/ 	.short	0x0000
        /*0032*/ 	.short	0x0000
        /*0034*/ 	.byte	0x00, 0xf5, 0x21, 0x00


	//----- nvinfo : EIATTR_SPARSE_MMA_MASK
	.align		4
.L_87:
        /*0038*/ 	.byte	0x03, 0x50
        /*003a*/ 	.short	0x0000


	//----- nvinfo : EIATTR_MAXREG_COUNT
	.align		4
        /*003c*/ 	.byte	0x03, 0x1b
        /*003e*/ 	.short	0x00ff


	//----- nvinfo : EIATTR_NUM_BARRIERS
	.align		4
        /*0040*/ 	.byte	0x02, 0x4c
        /*0042*/ 	.byte	0x01
	.zero		1


	//----- nvinfo : EIATTR_MERCURY_ISA_VERSION
	.align		4
        /*0044*/ 	.byte	0x03, 0x5f
        /*0046*/ 	.short	0x0101


	//----- nvinfo : EIATTR_VRC_CTA_INIT_COUNT
	.align		4
        /*0048*/ 	.byte	0x02, 0x4a
	.zero		1
	.zero		1


	//----- nvinfo : EIATTR_EXIT_INSTR_OFFSETS
	.align		4
        /*004c*/ 	.byte	0x04, 0x1c
        /*004e*/ 	.short	(.L_89 - .L_88)


	//   ....[0]....
.L_88:
        /*0050*/ 	.word	0x00000200


	//   ....[1]....
        /*0054*/ 	.word	0x00000270


	//----- nvinfo : EIATTR_CBANK_PARAM_SIZE
	.align		4
.L_89:
        /*0058*/ 	.byte	0x03, 0x19
        /*005a*/ 	.short	0x0018


	//----- nvinfo : EIATTR_PARAM_CBANK
	.align		4
        /*005c*/ 	.byte	0x04, 0x0a
        /*005e*/ 	.short	(.L_91 - .L_90)
	.align		4
.L_90:
        /*0060*/ 	.word	index@(.nv.constant0._Z19reduce_shared_blockPKfiPf)
        /*0064*/ 	.short	0x0380
        /*0066*/ 	.short	0x0018


	//----- nvinfo : EIATTR_SW_WAR
	.align		4
.L_91:
        /*0068*/ 	.byte	0x04, 0x36
        /*006a*/ 	.short	(.L_93 - .L_92)
.L_92:
        /*006c*/ 	.word	0x00000008
.L_93:


//--------------------- .nv.info._Z20reduce_global_atomicPKfiPf --------------------------
	.section	.nv.info._Z20reduce_global_atomicPKfiPf,"",@"SHT_CUDA_INFO"
	.sectionflags	@""
	.align	4


	//----- nvinfo : EIATTR_CUDA_API_VERSION
	.align		4
        /*0000*/ 	.byte	0x04, 0x37
        /*0002*/ 	.short	(.L_95 - .L_94)
.L_94:
        /*0004*/ 	.word	0x00000082


	//----- nvinfo : EIATTR_KPARAM_INFO
	.align		4
.L_95:
        /*0008*/ 	.byte	0x04, 0x17
        /*000a*/ 	.short	(.L_97 - .L_96)
.L_96:
        /*000c*/ 	.word	0x00000000
        /*0010*/ 	.short	0x0002
        /*0012*/ 	.short	0x0010
        /*0014*/ 	.byte	0x00, 0xf5, 0x21, 0x00


	//----- nvinfo : EIATTR_KPARAM_INFO
	.align		4
.L_97:
        /*0018*/ 	.byte	0x04, 0x17
        /*001a*/ 	.short	(.L_99 - .L_98)
.L_98:
        /*001c*/ 	.word	0x00000000
        /*0020*/ 	.short	0x0001
        /*0022*/ 	.short	0x0008
        /*0024*/ 	.byte	0x00, 0xf0, 0x11, 0x00


	//----- nvinfo : EIATTR_KPARAM_INFO
	.align		4
.L_99:
        /*0028*/ 	.byte	0x04, 0x17
        /*002a*/ 	.short	(.L_101 - .L_100)
.L_100:
        /*002c*/ 	.word	0x00000000
        /*0030*/ 	.short	0x0000
        /*0032*/ 	.short	0x0000
        /*0034*/ 	.byte	0x00, 0xf5, 0x21, 0x00


	//----- nvinfo : EIATTR_SPARSE_MMA_MASK
	.align		4
.L_101:
        /*0038*/ 	.byte	0x03, 0x50
        /*003a*/ 	.short	0x0000


	//----- nvinfo : EIATTR_MAXREG_COUNT
	.align		4
        /*003c*/ 	.byte	0x03, 0x1b
        /*003e*/ 	.short	0x00ff


	//----- nvinfo : EIATTR_MERCURY_ISA_VERSION
	.align		4
        /*0040*/ 	.byte	0x03, 0x5f
        /*0042*/ 	.short	0x0101


	//----- nvinfo : EIATTR_VRC_CTA_INIT_COUNT
	.align		4
        /*0044*/ 	.byte	0x02, 0x4a
	.zero		1
	.zero		1


	//----- nvinfo : EIATTR_EXIT_INSTR_OFFSETS
	.align		4
        /*0048*/ 	.byte	0x04, 0x1c
        /*004a*/ 	.short	(.L_103 - .L_102)


	//   ....[0]....
.L_102:
        /*004c*/ 	.word	0x00000070


	//   ....[1]....
        /*0050*/ 	.word	0x000000e0


	//----- nvinfo : EIATTR_CBANK_PARAM_SIZE
	.align		4
.L_103:
        /*0054*/ 	.byte	0x03, 0x19
        /*0056*/ 	.short	0x0018


	//----- nvinfo : EIATTR_PARAM_CBANK
	.align		4
        /*0058*/ 	.byte	0x04, 0x0a
        /*005a*/ 	.short	(.L_105 - .L_104)
	.align		4
.L_104:
        /*005c*/ 	.word	index@(.nv.constant0._Z20reduce_global_atomicPKfiPf)
        /*0060*/ 	.short	0x0380
        /*0062*/ 	.short	0x0018


	//----- nvinfo : EIATTR_SW_WAR
	.align		4
.L_105:
        /*0064*/ 	.byte	0x04, 0x36
        /*0066*/ 	.short	(.L_107 - .L_106)
.L_106:
        /*0068*/ 	.word	0x00000008
.L_107:


//--------------------- .nv.callgraph             --------------------------
	.section	.nv.callgraph,"",@"SHT_CUDA_CALLGRAPH"
	.align	4
	.sectionentsize	8
	.align		4
        /*0000*/ 	.word	0x00000000
	.align		4
        /*0004*/ 	.word	0xffffffff
	.align		4
        /*0008*/ 	.word	0x00000000
	.align		4
        /*000c*/ 	.word	0xfffffffe
	.align		4
        /*0010*/ 	.word	0x00000000
	.align		4
        /*0014*/ 	.word	0xfffffffd
	.align		4
        /*0018*/ 	.word	0x00000000
	.align		4
        /*001c*/ 	.word	0xfffffffc


//--------------------- .text._Z17merge_pass_globalPKfPfii --------------------------
	.section	.text._Z17merge_pass_globalPKfPfii,"ax",@progbits
	.align	128
        .global         _Z17merge_pass_globalPKfPfii
        .type           _Z17merge_pass_globalPKfPfii,@function
        .size           _Z17merge_pass_globalPKfPfii,(.L_x_45 - _Z17merge_pass_globalPKfPfii)
        .other          _Z17merge_pass_globalPKfPfii,@"STO_CUDA_ENTRY STV_DEFAULT"
_Z17merge_pass_globalPKfPfii:
.text._Z17merge_pass_globalPKfPfii:
[----:B------:R-:W-:Y:S01]  /*0000*/  LDC R1, c[0x0][0x37c] ;  /* 0x0000df00ff017b82 */ /* 0x000fe20000000800 */
[----:B------:R-:W0:Y:S01]  /*0010*/  S2R R3, SR_TID.X ;  /* 0x0000000000037919 */ /* 0x000e220000002100 */
[----:B------:R-:W1:Y:S02]  /*0020*/  LDCU UR8, c[0x0][0x394] ;  /* 0x00007280ff0877ac */ /* 0x000e640008000800 */
[----:B-1----:R-:W-:-:S06]  /*0030*/  USHF.L.U32 UR4, UR8, 0x1, URZ ;  /* 0x0000000108047899 */ /* 0x002fcc00080006ff */
[----:B0-----:R-:W-:-:S13]  /*0040*/  ISETP.GE.AND P0, PT, R3, UR4, PT ;  /* 0x0000000403007c0c */ /* 0x001fda000bf06270 */
[----:B------:R-:W-:Y:S05]  /*0050*/  @P0 EXIT ;  /* 0x000000000000094d */ /* 0x000fea0003800000 */
[----:B------:R-:W0:Y:S01]  /*0060*/  S2R R0, SR_CTAID.X ;  /* 0x0000000000007919 */ /* 0x000e220000002500 */
[----:B------:R-:W1:Y:S01]  /*0070*/  LDCU UR5, c[0x0][0x360] ;  /* 0x00006c00ff0577ac */ /* 0x000e620008000800 */
[----:B------:R-:W2:Y:S01]  /*0080*/  LDCU.64 UR6, c[0x0][0x358] ;  /* 0x00006b00ff0677ac */ /* 0x000ea20008000a00 */
[----:B------:R-:W3:Y:S01]  /*0090*/  LDCU.64 UR10, c[0x0][0x390] ;  /* 0x00007200ff0a77ac */ /* 0x000ee20008000a00 */
[----:B0-----:R-:W-:-:S05]  /*00a0*/  IMAD R0, R0, UR8, RZ ;  /* 0x0000000800007c24 */ /* 0x001fca000f8e02ff */
[C---:B------:R-:W-:Y:S02]  /*00b0*/  LEA R2, R0.reuse, UR8, 0x1 ;  /* 0x0000000800027c11 */ /* 0x040fe4000f8e08ff */
[----:B-123--:R-:W-:-:S07]  /*00c0*/  LEA R4, R0, 0xffffffff, 0x1 ;  /* 0xffffffff00047811 */ /* 0x00efce00078e08ff */
.L_x_3:
[----:B------:R-:W0:Y:S01]  /*00d0*/  LDCU UR8, c[0x0][0x394] ;  /* 0x00007280ff0877ac */ /* 0x000e220008000800 */
[----:B------:R-:W-:Y:S01]  /*00e0*/  BSSY.RECONVERGENT B0, `(.L_x_0) ;  /* 0x000001f000007945 */ /* 0x000fe20003800200 */
[----:B0-----:R-:W-:-:S05]  /*00f0*/  IMAD.U32 R14, RZ, RZ, UR8 ;  /* 0x00000008ff0e7e24 */ /* 0x001fca000f8e00ff */
[CC--:B------:R-:W-:Y:S02]  /*0100*/  VIADDMNMX R10, R3.reuse, -R14.reuse, RZ, !PT ;  /* 0x8000000e030a7246 */ /* 0x0c0fe400078001ff */
[----:B------:R-:W-:-:S04]  /*0110*/  VIMNMX R5, PT, PT, R3, R14, PT ;  /* 0x0000000e03057248 */ /* 0x000fc80003fe0100 */
[----:B------:R-:W-:-:S13]  /*0120*/  ISETP.GE.AND P0, PT, R10, R5, PT ;  /* 0x000000050a00720c */ /* 0x000fda0003f06270 */
[----:B------:R-:W-:Y:S05]  /*0130*/  @P0 BRA `(.L_x_1) ;  /* 0x0000000000640947 */ /* 0x000fea0003800000 */
.L_x_2:
[----:B------:R-:W-:Y:S02]  /*0140*/  IMAD.IADD R6, R5, 0x1, R10 ;  /* 0x0000000105067824 */ /* 0x000fe400078e020a */
[----:B------:R-:W-:Y:S02]  /*0150*/  IMAD.U32 R14, RZ, RZ, UR11 ;  /* 0x0000000bff0e7e24 */ /* 0x000fe4000f8e00ff */
[----:B------:R-:W-:Y:S01]  /*0160*/  IMAD.MOV.U32 R11, RZ, RZ, 0x7149f2ca ;  /* 0x7149f2caff0b7424 */ /* 0x000fe200078e00ff */
[----:B------:R-:W-:Y:S01]  /*0170*/  SHF.R.U32.HI R13, RZ, 0x1, R6 ;  /* 0x00000001ff0d7819 */ /* 0x000fe20000011606 */
[----:B------:R-:W-:-:S03]  /*0180*/  IMAD.MOV.U32 R12, RZ, RZ, 0x7149f2ca ;  /* 0x7149f2caff0c7424 */ /* 0x000fc600078e00ff */
[----:B------:R-:W-:Y:S01]  /*0190*/  LOP3.LUT R6, RZ, R13, RZ, 0x33, !PT ;  /* 0x0000000dff067212 */ /* 0x000fe200078e33ff */
[----:B------:R-:W-:-:S04]  /*01a0*/  IMAD R15, R0, 0x2, R13 ;  /* 0x00000002000f7824 */ /* 0x000fc800078e020d */
[----:B------:R-:W-:Y:S01]  /*01b0*/  IMAD.IADD R7, R6, 0x1, R3 ;  /* 0x0000000106077824 */ /* 0x000fe200078e0203 */
[----:B------:R-:W-:-:S03]  /*01c0*/  ISETP.GE.AND P1, PT, R15, UR10, PT ;  /* 0x0000000a0f007c0c */ /* 0x000fc6000bf26270 */
[----:B------:R-:W-:Y:S01]  /*01d0*/  IMAD.IADD R17, R2, 0x1, R7 ;  /* 0x0000000102117824 */ /* 0x000fe200078e0207 */
[----:B------:R-:W-:-:S04]  /*01e0*/  ISETP.GE.OR P1, PT, R13, R14, P1 ;  /* 0x0000000e0d00720c */ /* 0x000fc80000f26670 */
[----:B------:R-:W-:-:S04]  /*01f0*/  ISETP.GE.AND P0, PT, R17, UR10, PT ;  /* 0x0000000a11007c0c */ /* 0x000fc8000bf06270 */
[----:B------:R-:W-:-:S04]  /*0200*/  ISETP.GE.OR P0, PT, R7, R14, P0 ;  /* 0x0000000e0700720c */ /* 0x000fc80000706670 */
[----:B------:R-:W-:Y:S02]  /*0210*/  ISETP.LT.OR P0, PT, R7, RZ, P0 ;  /* 0x000000ff0700720c */ /* 0x000fe40000701670 */
[----:B------:R-:W0:Y:S11]  /*0220*/  @!P1 LDC.64 R6, c[0x0][0x380] ;  /* 0x0000e000ff069b82 */ /* 0x000e360000000a00 */
[----:B------:R-:W1:Y:S01]  /*0230*/  @!P0 LDC.64 R8, c[0x0][0x380] ;  /* 0x0000e000ff088b82 */ /* 0x000e620000000a00 */
[----:B0-----:R-:W-:-:S05]  /*0240*/  @!P1 IMAD.WIDE R6, R15, 0x4, R6 ;  /* 0x000000040f069825 */ /* 0x001fca00078e0206 */
[----:B------:R-:W2:Y:S01]  /*0250*/  @!P1 LDG.E R11, desc[UR6][R6.64] ;  /* 0x00000006060b9981 */ /* 0x000ea2000c1e1900 */
[----:B-1----:R-:W-:-:S05]  /*0260*/  @!P0 IMAD.WIDE R8, R17, 0x4, R8 ;  /* 0x0000000411088825 */ /* 0x002fca00078e0208 */
[----:B------:R-:W2:Y:S02]  /*0270*/  @!P0 LDG.E R12, desc[UR6][R8.64] ;  /* 0x00000006080c8981 */ /* 0x000ea4000c1e1900 */
[----:B--2---:R-:W-:-:S04]  /*0280*/  FSETP.GEU.AND P0, PT, R11, R12, PT ;  /* 0x0000000c0b00720b */ /* 0x004fc80003f0e000 */
[----:B------:R-:W-:-:S09]  /*0290*/  SEL R5, R5, R13, !P0 ;  /* 0x0000000d05057207 */ /* 0x000fd20004000000 */
[----:B------:R-:W-:-:S05]  /*02a0*/  @!P0 VIADD R10, R13, 0x1 ;  /* 0x000000010d0a8836 */ /* 0x000fca0000000000 */
[----:B------:R-:W-:-:S13]  /*02b0*/  ISETP.GE.AND P0, PT, R10, R5, PT ;  /* 0x000000050a00720c */ /* 0x000fda0003f06270 */
[----:B------:R-:W-:Y:S05]  /*02c0*/  @!P0 BRA `(.L_x_2) ;  /* 0xfffffffc009c8947 */ /* 0x000fea000383ffff */
.L_x_1:
[----:B------:R-:W-:Y:S05]  /*02d0*/  BSYNC.RECONVERGENT B0 ;  /* 0x0000000000007941 */ /* 0x000fea0003800200 */
.L_x_0:
[----:B------:R-:W0:Y:S01]  /*02e0*/  LDCU UR8, c[0x0][0x390] ;  /* 0x00007200ff0877ac */ /* 0x000e220008000800 */
[----:B------:R-:W-:Y:S01]  /*02f0*/  LOP3.LUT R6, RZ, R10, RZ, 0x33, !PT ;  /* 0x0000000aff067212 */ /* 0x000fe200078e33ff */
[----:B------:R-:W-:Y:S01]  /*0300*/  IMAD.IADD R11, R4, 0x1, R10 ;  /* 0x00000001040b7824 */ /* 0x000fe200078e020a */
[----:B------:R-:W-:Y:S01]  /*0310*/  ISETP.GT.AND P0, PT, R10, R14, PT ;  /* 0x0000000e0a00720c */ /* 0x000fe20003f04270 */
[----:B------:R-:W-:Y:S02]  /*0320*/  IMAD.MOV.U32 R12, RZ, RZ, 0x7149f2ca ;  /* 0x7149f2caff0c7424 */ /* 0x000fe400078e00ff */
[----:B------:R-:W-:Y:S01]  /*0330*/  IMAD.IADD R5, R6, 0x1, R3 ;  /* 0x0000000106057824 */ /* 0x000fe200078e0203 */
[----:B------:R-:W-:-:S03]  /*0340*/  ISETP.LT.OR P0, PT, R10, 0x1, P0 ;  /* 0x000000010a00780c */ /* 0x000fc60000701670 */
[----:B------:R-:W-:-:S05]  /*0350*/  IMAD.IADD R13, R2, 0x1, R5 ;  /* 0x00000001020d7824 */ /* 0x000fca00078e0205 */
[----:B0-----:R-:W-:Y:S02]  /*0360*/  ISETP.GE.AND P1, PT, R13, UR8, PT ;  /* 0x000000080d007c0c */ /* 0x001fe4000bf26270 */
[----:B------:R-:W-:Y:S02]  /*0370*/  ISETP.GE.OR P0, PT, R11, UR8, P0 ;  /* 0x000000080b007c0c */ /* 0x000fe40008706670 */
[----:B------:R-:W-:-:S04]  /*0380*/  ISETP.GE.OR P1, PT, R5, R14, P1 ;  /* 0x0000000e0500720c */ /* 0x000fc80000f26670 */
[----:B------:R-:W-:Y:S01]  /*0390*/  ISETP.LT.OR P1, PT, R5, RZ, P1 ;  /* 0x000000ff0500720c */ /* 0x000fe20000f21670 */
[----:B------:R-:W-:-:S06]  /*03a0*/  IMAD.MOV.U32 R5, RZ, RZ, 0x7149f2ca ;  /* 0x7149f2caff057424 */ /* 0x000fcc00078e00ff */
[----:B------:R-:W0:Y:S08]  /*03b0*/  @!P0 LDC.64 R6, c[0x0][0x380] ;  /* 0x0000e000ff068b82 */ /* 0x000e300000000a00 */
[----:B------:R-:W1:Y:S01]  /*03c0*/  @!P1 LDC.64 R8, c[0x0][0x380] ;  /* 0x0000e000ff089b82 */ /* 0x000e620000000a00 */
[----:B0-----:R-:W-:-:S05]  /*03d0*/  @!P0 IMAD.WIDE R6, R11, 0x4, R6 ;  /* 0x000000040b068825 */ /* 0x001fca00078e0206 */
[----:B------:R-:W2:Y:S01]  /*03e0*/  @!P0 LDG.E R5, desc[UR6][R6.64] ;  /* 0x0000000606058981 */ /* 0x000ea2000c1e1900 */
[----:B-1----:R-:W-:-:S05]  /*03f0*/  @!P1 IMAD.WIDE R8, R13, 0x4, R8 ;  /* 0x000000040d089825 */ /* 0x002fca00078e0208 */
[----:B------:R-:W2:Y:S01]  /*0400*/  @!P1 LDG.E R12, desc[UR6][R8.64] ;  /* 0x00000006080c9981 */ /* 0x000ea2000c1e1900 */
[----:B------:R-:W-:-:S05]  /*0410*/  IMAD R13, R0, 0x2, R3 ;  /* 0x00000002000d7824 */ /* 0x000fca00078e0203 */
[----:B------:R-:W-:-:S13]  /*0420*/  ISETP.GE.AND P1, PT, R13, UR8, PT ;  /* 0x000000080d007c0c */ /* 0x000fda000bf26270 */
[----:B------:R-:W0:Y:S01]  /*0430*/  @!P1 LDC.64 R10, c[0x0][0x388] ;  /* 0x0000e200ff0a9b82 */ /* 0x000e220000000a00 */
[----:B------:R-:W-:Y:S02]  /*0440*/  VIADD R3, R3, UR5 ;  /* 0x0000000503037c36 */ /* 0x000fe40008000000 */
[----:B0-----:R-:W-:Y:S01]  /*0450*/  @!P1 IMAD.WIDE R10, R13, 0x4, R10 ;  /* 0x000000040d0a9825 */ /* 0x001fe200078e020a */
[----:B--2---:R-:W-:-:S04]  /*0460*/  FSETP.GT.AND P0, PT, R5, R12, PT ;  /* 0x0000000c0500720b */ /* 0x004fc80003f04000 */
[----:B------:R-:W-:-:S05]  /*0470*/  FSEL R5, R5, R12, P0 ;  /* 0x0000000c05057208 */ /* 0x000fca0000000000 */
[----:B------:R0:W-:Y:S01]  /*0480*/  @!P1 STG.E desc[UR6][R10.64], R5 ;  /* 0x000000050a009986 */ /* 0x0001e2000c101906 */
[----:B------:R-:W-:-:S13]  /*0490*/  ISETP.GE.AND P0, PT, R3, UR4, PT ;  /* 0x0000000403007c0c */ /* 0x000fda000bf06270 */
[----:B0-----:R-:W-:Y:S05]  /*04a0*/  @!P0 BRA `(.L_x_3) ;  /* 0xfffffffc00088947 */ /* 0x001fea000383ffff */
[----:B------:R-:W-:Y:S05]  /*04b0*/  EXIT ;  /* 0x000000000000794d */ /* 0x000fea0003800000 */
.L_x_4:
[----:B------:R-:W-:-:S00]  /*04c0*/  BRA `(.L_x_4) ;  /* 0xfffffffc00fc7947 */ /* 0x000fc0000383ffff */
[----:B------:R-:W-:-:S00]  /*04d0*/  NOP ;  /* 0x0000000000007918 */ /* 0x000fc00000000000 */
        /* <DEDUP_REMOVED lines=10> */
.L_x_45:


//--------------------- .text._Z17merge_pass_sharedPKfPfii --------------------------
	.section	.text._Z17merge_pass_sharedPKfPfii,"ax",@progbits
	.align	128
        .global         _Z17merge_pass_sharedPKfPfii
        .type           _Z17merge_pass_sharedPKfPfii,@function
        .size           _Z17merge_pass_sharedPKfPfii,(.L_x_46 - _Z17merge_pass_sharedPKfPfii)
        .other          _Z17merge_pass_sharedPKfPfii,@"STO_CUDA_ENTRY STV_DEFAULT"
_Z17merge_pass_sharedPKfPfii:
.text._Z17merge_pass_sharedPKfPfii:
[----:B------:R-:W-:Y:S01]  /*0000*/  LDC R1, c[0x0][0x37c] ;  /* 0x0000df00ff017b82 */ /* 0x000fe20000000800 */
[----:B------:R-:W0:Y:S01]  /*0010*/  S2R R12, SR_TID.X ;  /* 0x00000000000c7919 */ /* 0x000e220000002100 */
[----:B------:R-:W1:Y:S06]  /*0020*/  LDCU UR4, c[0x0][0x394] ;  /* 0x00007280ff0477ac */ /* 0x000e6c0008000800 */
[----:B------:R-:W2:Y:S01]  /*0030*/  S2UR UR5, SR_CgaCtaId ;  /* 0x00000000000579c3 */ /* 0x000ea20000008800 */
[----:B------:R-:W-:Y:S01]  /*0040*/  BSSY.RECONVERGENT B0, `(.L_x_5) ;  /* 0x0000022000007945 */ /* 0x000fe20003800200 */
[----:B------:R-:W3:Y:S06]  /*0050*/  LDCU.64 UR6, c[0x0][0x358] ;  /* 0x00006b00ff0677ac */ /* 0x000eec0008000a00 */
[----:B------:R-:W4:Y:S01]  /*0060*/  S2UR UR8, SR_CTAID.X ;  /* 0x00000000000879c3 */ /* 0x000f220000002500 */
[----:B-1----:R-:W-:Y:S01]  /*0070*/  IMAD.U32 R13, RZ, RZ, UR4 ;  /* 0x00000004ff0d7e24 */ /* 0x002fe2000f8e00ff */
[----:B------:R-:W-:-:S02]  /*0080*/  UMOV UR4, 0x400 ;  /* 0x0000040000047882 */ /* 0x000fc40000000000 */
[----:B--2---:R-:W-:Y:S02]  /*0090*/  ULEA UR4, UR5, UR4, 0x18 ;  /* 0x0000000405047291 */ /* 0x004fe4000f8ec0ff */
[----:B0-----:R-:W-:Y:S01]  /*00a0*/  ISETP.GE.AND P0, PT, R12, R13, PT ;  /* 0x0000000d0c00720c */ /* 0x001fe20003f06270 */
[C---:B----4-:R-:W-:Y:S01]  /*00b0*/  IMAD R6, R13.reuse, UR8, RZ ;  /* 0x000000080d067c24 */ /* 0x050fe2000f8e02ff */
[----:B------:R-:W0:Y:S02]  /*00c0*/  LDCU.64 UR8, c[0x0][0x390] ;  /* 0x00007200ff0877ac */ /* 0x000e240008000a00 */
[----:B------:R-:W-:Y:S01]  /*00d0*/  LEA R0, R13, UR4, 0x2 ;  /* 0x000000040d007c11 */ /* 0x000fe2000f8e10ff */
[----:B------:R-:W-:-:S08]  /*00e0*/  IMAD.SHL.U32 R6, R6, 0x2, RZ ;  /* 0x0000000206067824 */ /* 0x000fd000078e00ff */
[----:B---3--:R-:W-:Y:S05]  /*00f0*/  @P0 BRA `(.L_x_6) ;  /* 0x0000000000580947 */ /* 0x008fea0003800000 */
[----:B------:R-:W1:Y:S01]  /*0100*/  LDC R14, c[0x0][0x360] ;  /* 0x0000d800ff0e7b82 */ /* 0x000e620000000800 */
[----:B------:R-:W-:-:S07]  /*0110*/  IMAD.MOV.U32 R7, RZ, RZ, R12 ;  /* 0x000000ffff077224 */ /* 0x000fce00078e000c */
.L_x_7:
[----:B---3--:R-:W-:Y:S01]  /*0120*/  IADD3 R9, PT, PT, R6, R7, RZ ;  /* 0x0000000706097210 */ /* 0x008fe20007ffe0ff */
[----:B0-----:R-:W-:Y:S02]  /*0130*/  IMAD.U32 R13, RZ, RZ, UR9 ;  /* 0x00000009ff0d7e24 */ /* 0x001fe4000f8e00ff */
[----:B------:R-:W-:Y:S02]  /*0140*/  HFMA2 R10, -RZ, RZ, 10824, -13904 ;  /* 0x7149f2caff0a7431 */ /* 0x000fe400000001ff */
[----:B------:R-:W-:Y:S01]  /*0150*/  IMAD.MOV.U32 R8, RZ, RZ, 0x7149f2ca ;  /* 0x7149f2caff087424 */ /* 0x000fe200078e00ff */
[C---:B------:R-:W-:Y:S01]  /*0160*/  ISETP.GE.AND P0, PT, R9.reuse, UR8, PT ;  /* 0x0000000809007c0c */ /* 0x040fe2000bf06270 */
[----:B------:R-:W-:-:S05]  /*0170*/  IMAD.IADD R11, R9, 0x1, R13 ;  /* 0x00000001090b7824 */ /* 0x000fca00078e020d */
[----:B------:R-:W-:-:S07]  /*0180*/  ISETP.GE.AND P1, PT, R11, UR8, PT ;  /* 0x000000080b007c0c */ /* 0x000fce000bf26270 */
[----:B------:R-:W0:Y:S08]  /*0190*/  @!P0 LDC.64 R2, c[0x0][0x380] ;  /* 0x0000e000ff028b82 */ /* 0x000e300000000a00 */
[----:B------:R-:W2:Y:S01]  /*01a0*/  @!P1 LDC.64 R4, c[0x0][0x380] ;  /* 0x0000e000ff049b82 */ /* 0x000ea20000000a00 */
[----:B0-----:R-:W-:-:S05]  /*01b0*/  @!P0 IMAD.WIDE R2, R9, 0x4, R2 ;  /* 0x0000000409028825 */ /* 0x001fca00078e0202 */
[----:B------:R-:W3:Y:S01]  /*01c0*/  @!P0 LDG.E R8, desc[UR6][R2.64] ;  /* 0x0000000602088981 */ /* 0x000ee2000c1e1900 */
[----:B--2---:R-:W-:-:S05]  /*01d0*/  @!P1 IMAD.WIDE R4, R11, 0x4, R4 ;  /* 0x000000040b049825 */ /* 0x004fca00078e0204 */
[----:B------:R-:W2:Y:S01]  /*01e0*/  @!P1 LDG.E R10, desc[UR6][R4.64] ;  /* 0x00000006040a9981 */ /* 0x000ea2000c1e1900 */
[C---:B------:R-:W-:Y:S01]  /*01f0*/  LEA R9, R7.reuse, UR4, 0x2 ;  /* 0x0000000407097c11 */ /* 0x040fe2000f8e10ff */
[----:B------:R-:W-:Y:S02]  /*0200*/  IMAD R11, R7, 0x4, R0 ;  /* 0x00000004070b7824 */ /* 0x000fe400078e0200 */
[----:B-1----:R-:W-:-:S05]  /*0210*/  IMAD.IADD R7, R14, 0x1, R7 ;  /* 0x000000010e077824 */ /* 0x002fca00078e0207 */
[----:B------:R-:W-:Y:S01]  /*0220*/  ISETP.GE.AND P0, PT, R7, R13, PT ;  /* 0x0000000d0700720c */ /* 0x000fe20003f06270 */
[----:B---3--:R3:W-:Y:S04]  /*0230*/  STS [R9], R8 ;  /* 0x0000000809007388 */ /* 0x0087e80000000800 */
[----:B--2---:R3:W-:Y:S08]  /*0240*/  STS [R11], R10 ;  /* 0x0000000a0b007388 */ /* 0x0047f00000000800 */
[----:B------:R-:W-:Y:S05]  /*0250*/  @!P0 BRA `(.L_x_7) ;  /* 0xfffffffc00b08947 */ /* 0x000fea000383ffff */
.L_x_6:
[----:B0-----:R-:W-:Y:S05]  /*0260*/  BSYNC.RECONVERGENT B0 ;  /* 0x0000000000007941 */ /* 0x001fea0003800200 */
.L_x_5:
[----:B------:R-:W-:Y:S01]  /*0270*/  BAR.SYNC.DEFER_BLOCKING 0x0 ;  /* 0x0000000000007b1d */ /* 0x000fe20000010000 */
[----:B------:R-:W-:-:S04]  /*0280*/  ISETP.GE.AND P0, PT, R13, 0x1, PT ;  /* 0x000000010d00780c */ /* 0x000fc80003f06270 */
[----:B------:R-:W-:-:S13]  /*0290*/  ISETP.NE.OR P0, PT, R12, RZ, !P0 ;  /* 0x000000ff0c00720c */ /* 0x000fda0004705670 */
[----:B------:R-:W-:Y:S05]  /*02a0*/  @P0 EXIT ;  /* 0x000000000000094d */ /* 0x000fea0003800000 */
[----:B------:R-:W-:Y:S01]  /*02b0*/  IMAD.SHL.U32 R2, R13, 0x2, RZ ;  /* 0x000000020d027824 */ /* 0x000fe200078e00ff */
[----:B------:R-:W0:Y:S01]  /*02c0*/  LDCU UR5, c[0x0][0x390] ;  /* 0x00007200ff0577ac */ /* 0x000e220008000800 */
[----:B------:R-:W-:Y:S01]  /*02d0*/  BSSY.RECONVERGENT B0, `(.L_x_8) ;  /* 0x0000051000007945 */ /* 0x000fe20003800200 */
[----:B---3--:R-:W-:Y:S01]  /*02e0*/  MOV R11, RZ ;  /* 0x000000ff000b7202 */ /* 0x008fe20000000f00 */
[----:B------:R-:W-:Y:S01]  /*02f0*/  IMAD.MOV.U32 R7, RZ, RZ, RZ ;  /* 0x000000ffff077224 */ /* 0x000fe200078e00ff */
[C---:B------:R-:W-:Y:S01]  /*0300*/  ISETP.GE.AND P1, PT, R2.reuse, 0x4, PT ;  /* 0x000000040200780c */ /* 0x040fe20003f26270 */
[----:B------:R-:W-:Y:S01]  /*0310*/  IMAD.MOV.U32 R8, RZ, RZ, RZ ;  /* 0x000000ffff087224 */ /* 0x000fe200078e00ff */
[----:B------:R-:W-:-:S04]  /*0320*/  VIMNMX R3, PT, PT, R2, 0x1, !PT ;  /* 0x0000000102037848 */ /* 0x000fc80007fe0100 */
[----:B------:R-:W-:-:S04]  /*0330*/  LOP3.LUT R9, R3, 0x3, RZ, 0xc0, !PT ;  /* 0x0000000303097812 */ /* 0x000fc800078ec0ff */
[----:B------:R-:W-:-:S03]  /*0340*/  ISETP.NE.AND P0, PT, R9, RZ, PT ;  /* 0x000000ff0900720c */ /* 0x000fc60003f05270 */
[----:B------:R-:W-:Y:S10]  /*0350*/  @!P1 BRA `(.L_x_9) ;  /* 0x0000000400209947 */ /* 0x000ff40003800000 */
[----:B------:R-:W1:Y:S01]  /*0360*/  LDC.64 R4, c[0x0][0x388] ;  /* 0x0000e200ff047b82 */ /* 0x000e620000000a00 */
[----:B------:R-:W-:Y:S01]  /*0370*/  LOP3.LUT R11, R3, 0x7ffffffc, RZ, 0xc0, !PT ;  /* 0x7ffffffc030b7812 */ /* 0x000fe200078ec0ff */
[----:B------:R-:W-:Y:S02]  /*0380*/  VIADD R21, R6, 0x3 ;  /* 0x0000000306157836 */ /* 0x000fe40000000000 */
[----:B------:R-:W-:Y:S01]  /*0390*/  IMAD.MOV.U32 R7, RZ, RZ, RZ ;  /* 0x000000ffff077224 */ /* 0x000fe200078e00ff */
[----:B------:R-:W-:Y:S01]  /*03a0*/  IADD3 R10, PT, PT, -R11, RZ, RZ ;  /* 0x000000ff0b0a7210 */ /* 0x000fe20007ffe1ff */
[----:B------:R-:W-:Y:S02]  /*03b0*/  IMAD.MOV.U32 R13, RZ, RZ, R6 ;  /* 0x000000ffff0d7224 */ /* 0x000fe400078e0006 */
[----:B------:R-:W-:Y:S01]  /*03c0*/  IMAD.MOV.U32 R8, RZ, RZ, RZ ;  /* 0x000000ffff087224 */ /* 0x000fe200078e00ff */
[----:B-1----:R-:W-:-:S04]  /*03d0*/  IADD3 R2, P1, PT, R4, 0x8, RZ ;  /* 0x0000000804027810 */ /* 0x002fc80007f3e0ff */
[----:B------:R-:W-:-:S09]  /*03e0*/  IADD3.X R3, PT, PT, RZ, R5, RZ, P1, !PT ;  /* 0x00000005ff037210 */ /* 0x000fd20000ffe4ff */
.L_x_10:
[----:B------:R-:W-:Y:S01]  /*03f0*/  LEA R12, R8, UR4, 0x2 ;  /* 0x00000004080c7c11 */ /* 0x000fe2000f8e10ff */
[----:B-1----:R-:W-:Y:S01]  /*0400*/  IMAD R15, R7, 0x4, R0 ;  /* 0x00000004070f7824 */ /* 0x002fe200078e0200 */
[----:B------:R-:W-:Y:S02]  /*0410*/  IADD3 R24, PT, PT, R21, -0x2, RZ ;  /* 0xfffffffe15187810 */ /* 0x000fe40007ffe0ff */
[----:B------:R-:W-:Y:S01]  /*0420*/  IADD3 R10, PT, PT, R10, 0x4, RZ ;  /* 0x000000040a0a7810 */ /* 0x000fe20007ffe0ff */
[----:B------:R-:W-:Y:S01]  /*0430*/  LDS R4, [R12] ;  /* 0x000000000c047984 */ /* 0x000fe20000000800 */
[----:B------:R-:W-:Y:S01]  /*0440*/  VIADD R16, R12, 0x4 ;  /* 0x000000040c107836 */ /* 0x000fe20000000000 */
[----:B------:R-:W-:Y:S02]  /*0450*/  IADD3 R18, PT, PT, R15, 0x4, RZ ;  /* 0x000000040f127810 */ /* 0x000fe40007ffe0ff */
[----:B------:R-:W1:Y:S01]  /*0460*/  LDS R5, [R15] ;  /* 0x000000000f057984 */ /* 0x000e620000000800 */
[----:B0-----:R-:W-:-:S02]  /*0470*/  ISETP.GE.AND P4, PT, R24, UR5, PT ;  /* 0x0000000518007c0c */ /* 0x001fc4000bf86270 */
[----:B-1----:R-:W-:-:S04]  /*0480*/  FSETP.GTU.AND P2, PT, R4, R5, PT ;  /* 0x000000050400720b */ /* 0x002fc80003f4c000 */
[----:B------:R-:W-:Y:S01]  /*0490*/  FSEL R25, R4, R5, !P2 ;  /* 0x0000000504197208 */ /* 0x000fe20005000000 */
[----:B------:R-:W-:-:S04]  /*04a0*/  IMAD.WIDE R4, R13, 0x4, R2 ;  /* 0x000000040d047825 */ /* 0x000fc800078e0202 */
[----:B------:R-:W-:-:S04]  /*04b0*/  VIADD R13, R13, 0x4 ;  /* 0x000000040d0d7836 */ /* 0x000fc80000000000 */
[----:B------:R-:W-:Y:S02]  /*04c0*/  @P2 IMAD.MOV R16, RZ, RZ, R12 ;  /* 0x000000ffff102224 */ /* 0x000fe400078e020c */
[----:B------:R-:W-:-:S03]  /*04d0*/  @!P2 IMAD.MOV R18, RZ, RZ, R15 ;  /* 0x000000ffff12a224 */ /* 0x000fc600078e020f */
[----:B------:R-:W-:Y:S01]  /*04e0*/  LDS R17, [R16] ;  /* 0x0000000010117984 */ /* 0x000fe20000000800 */
[----:B------:R-:W-:Y:S01]  /*04f0*/  IADD3 R20, PT, PT, R16, 0x4, RZ ;  /* 0x0000000410147810 */ /* 0x000fe20007ffe0ff */
[----:B------:R-:W-:Y:S02]  /*0500*/  VIADD R22, R18, 0x4 ;  /* 0x0000000412167836 */ /* 0x000fe40000000000 */
[----:B------:R-:W0:Y:S02]  /*0510*/  LDS R14, [R18] ;  /* 0x00000000120e7984 */ /* 0x000e240000000800 */
[----:B0-----:R-:W-:-:S04]  /*0520*/  FSETP.GTU.AND P5, PT, R17, R14, PT ;  /* 0x0000000e1100720b */ /* 0x001fc80003fac000 */
[----:B------:R-:W-:-:S05]  /*0530*/  FSEL R17, R17, R14, !P5 ;  /* 0x0000000e11117208 */ /* 0x000fca0006800000 */
[----:B------:R-:W-:Y:S04]  /*0540*/  @!P4 STG.E desc[UR6][R4.64+-0x4], R17 ;  /* 0xfffffc110400c986 */ /* 0x000fe8000c101906 */
[----:B------:R-:W-:Y:S01]  /*0550*/  @P5 IMAD.MOV R20, RZ, RZ, R16 ;  /* 0x000000ffff145224 */ /* 0x000fe200078e0210 */
[----:B------:R-:W-:Y:S01]  /*0560*/  @!P5 IADD3 R22, PT, PT, R18, RZ, RZ ;  /* 0x000000ff1216d210 */ /* 0x000fe20007ffe0ff */
[----:B------:R-:W-:Y:S02]  /*0570*/  VIADD R18, R21, 0xfffffffd ;  /* 0xfffffffd15127836 */ /* 0x000fe40000000000 */
[----:B------:R-:W-:Y:S01]  /*0580*/  VIADD R23, R20, 0x4 ;  /* 0x0000000414177836 */ /* 0x000fe20000000000 */
[----:B------:R-:W-:Y:S01]  /*0590*/  LDS R15, [R20] ;  /* 0x00000000140f7984 */ /* 0x000fe20000000800 */
[----:B------:R-:W-:Y:S01]  /*05a0*/  VIADD R19, R22, 0x4 ;  /* 0x0000000416137836 */ /* 0x000fe20000000000 */
[----:B------:R-:W-:Y:S01]  /*05b0*/  ISETP.GE.AND P6, PT, R18, UR5, PT ;  /* 0x0000000512007c0c */ /* 0x000fe2000bfc6270 */
[----:B------:R-:W-:Y:S01]  /*05c0*/  VIADD R18, R8, 0x1 ;  /* 0x0000000108127836 */ /* 0x000fe20000000000 */
[----:B------:R-:W0:Y:S01]  /*05d0*/  LDS R12, [R22] ;  /* 0x00000000160c7984 */ /* 0x000e220000000800 */
[----:B------:R-:W-:-:S10]  /*05e0*/  @P2 IMAD.MOV R18, RZ, RZ, R8 ;  /* 0x000000ffff122224 */ /* 0x000fd400078e0208 */
[----:B------:R-:W-:Y:S01]  /*05f0*/  @!P6 STG.E desc[UR6][R4.64+-0x8], R25 ;  /* 0xfffff8190400e986 */ /* 0x000fe2000c101906 */
[----:B0-----:R-:W-:-:S04]  /*0600*/  FSETP.GTU.AND P1, PT, R15, R12, PT ;  /* 0x0000000c0f00720b */ /* 0x001fc80003f2c000 */
[----:B------:R-:W-:-:S09]  /*0610*/  FSEL R15, R15, R12, !P1 ;  /* 0x0000000c0f0f7208 */ /* 0x000fd20004800000 */
[----:B------:R-:W-:Y:S01]  /*0620*/  @!P1 IMAD.MOV R19, RZ, RZ, R22 ;  /* 0x000000ffff139224 */ /* 0x000fe200078e0216 */
[----:B------:R-:W-:Y:S01]  /*0630*/  @P1 IADD3 R23, PT, PT, R20, RZ, RZ ;  /* 0x000000ff14171210 */ /* 0x000fe20007ffe0ff */
[----:B------:R-:W-:-:S04]  /*0640*/  VIADD R20, R21, 0xffffffff ;  /* 0xffffffff15147836 */ /* 0x000fc80000000000 */
[----:B------:R-:W-:Y:S01]  /*0650*/  LDS R16, [R23] ;  /* 0x0000000017107984 */ /* 0x000fe20000000800 */
[----:B------:R-:W-:Y:S02]  /*0660*/  ISETP.GE.AND P3, PT, R20, UR5, PT ;  /* 0x0000000514007c0c */ /* 0x000fe4000bf66270 */
[----:B------:R-:W-:Y:S01]  /*0670*/  IADD3 R20, PT, PT, R7, 0x1, RZ ;  /* 0x0000000107147810 */ /* 0x000fe20007ffe0ff */
[----:B------:R-:W0:Y:S01]  /*0680*/  LDS R19, [R19] ;  /* 0x0000000013137984 */ /* 0x000e220000000800 */
[----:B------:R-:W-:Y:S01]  /*0690*/  @!P2 IMAD.MOV R20, RZ, RZ, R7 ;  /* 0x000000ffff14a224 */ /* 0x000fe200078e0207 */
[C---:B------:R-:W-:Y:S01]  /*06a0*/  ISETP.GE.AND P2, PT, R21.reuse, UR5, PT ;  /* 0x0000000515007c0c */ /* 0x040fe2000bf46270 */
[----:B------:R-:W-:Y:S01]  /*06b0*/  VIADD R21, R21, 0x4 ;  /* 0x0000000415157836 */ /* 0x000fe20000000000 */
[----:B------:R-:W-:Y:S01]  /*06c0*/  IADD3 R7, PT, PT, R18, 0x1, RZ ;  /* 0x0000000112077810 */ /* 0x000fe20007ffe0ff */
[C---:B------:R-:W-:Y:S01]  /*06d0*/  VIADD R8, R20.reuse, 0x1 ;  /* 0x0000000114087836 */ /* 0x040fe20000000000 */
[----:B------:R-:W-:Y:S01]  /*06e0*/  @!P5 IADD3 R8, PT, PT, R20, RZ, RZ ;  /* 0x000000ff1408d210 */ /* 0x000fe20007ffe0ff */
[----:B------:R-:W-:-:S03]  /*06f0*/  @P5 IMAD.MOV R7, RZ, RZ, R18 ;  /* 0x000000ffff075224 */ /* 0x000fc600078e0212 */
[----:B------:R1:W-:Y:S01]  /*0700*/  @!P3 STG.E desc[UR6][R4.64], R15 ;  /* 0x0000000f0400b986 */ /* 0x0003e2000c101906 */
[----:B------:R-:W-:Y:S02]  /*0710*/  VIADD R12, R7, 0x1 ;  /* 0x00000001070c7836 */ /* 0x000fe40000000000 */
[----:B------:R-:W-:Y:S02]  /*0720*/  VIADD R14, R8, 0x1 ;  /* 0x00000001080e7836 */ /* 0x000fe40000000000 */
[----:B------:R-:W-:Y:S02]  /*0730*/  @P1 IMAD.MOV R12, RZ, RZ, R7 ;  /* 0x000000ffff0c1224 */ /* 0x000fe400078e0207 */
[----:B------:R-:W-:Y:S01]  /*0740*/  @!P1 IMAD.MOV R14, RZ, RZ, R8 ;  /* 0x000000ffff0e9224 */ /* 0x000fe200078e0208 */
[----:B------:R-:W-:Y:S02]  /*0750*/  ISETP.NE.AND P1, PT, R10, RZ, PT ;  /* 0x000000ff0a00720c */ /* 0x000fe40003f25270 */
[----:B------:R-:W-:Y:S01]  /*0760*/  IADD3 R8, PT, PT, R12, 0x1, RZ ;  /* 0x000000010c087810 */ /* 0x000fe20007ffe0ff */
[----:B------:R-:W-:Y:S01]  /*0770*/  VIADD R7, R14, 0x1 ;  /* 0x000000010e077836 */ /* 0x000fe20000000000 */
[----:B0-----:R-:W-:-:S04]  /*0780*/  FSETP.GTU.AND P6, PT, R16, R19, PT ;  /* 0x000000131000720b */ /* 0x001fc80003fcc000 */
[----:B------:R-:W-:-:S05]  /*0790*/  FSEL R19, R16, R19, !P6 ;  /* 0x0000001310137208 */ /* 0x000fca0007000000 */
[----:B------:R1:W-:Y:S04]  /*07a0*/  @!P2 STG.E desc[UR6][R4.64+0x4], R19 ;  /* 0x000004130400a986 */ /* 0x0003e8000c101906 */
[----:B------:R-:W-:Y:S01]  /*07b0*/  @P6 IMAD.MOV R8, RZ, RZ, R12 ;  /* 0x000000ffff086224 */ /* 0x000fe200078e020c */
[----:B------:R-:W-:Y:S01]  /*07c0*/  @!P6 IADD3 R7, PT, PT, R14, RZ, RZ ;  /* 0x000000ff0e07e210 */ /* 0x000fe20007ffe0ff */
[----:B------:R-:W-:Y:S06]  /*07d0*/  @P1 BRA `(.L_x_10) ;  /* 0xfffffffc00041947 */ /* 0x000fec000383ffff */
.L_x_9:
[----:B0-----:R-:W-:Y:S05]  /*07e0*/  BSYNC.RECONVERGENT B0 ;  /* 0x0000000000007941 */ /* 0x001fea0003800200 */
.L_x_8:
[----:B------:R-:W-:Y:S05]  /*07f0*/  @!P0 EXIT ;  /* 0x000000000000894d */ /* 0x000fea0003800000 */
[----:B------:R-:W0:Y:S01]  /*0800*/  LDC.64 R2, c[0x0][0x388] ;  /* 0x0000e200ff027b82 */ /* 0x000e220000000a00 */
[----:B------:R-:W-:Y:S01]  /*0810*/  IADD3 R11, PT, PT, R6, R11, RZ ;  /* 0x0000000b060b7210 */ /* 0x000fe20007ffe0ff */
[----:B------:R-:W-:Y:S01]  /*0820*/  IMAD.MOV R9, RZ, RZ, -R9 ;  /* 0x000000ffff097224 */ /* 0x000fe200078e0a09 */
[----:B------:R-:W2:Y:S06]  /*0830*/  LDCU UR5, c[0x0][0x390] ;  /* 0x00007200ff0577ac */ /* 0x000eac0008000800 */
.L_x_11:
[----:B------:R-:W-:Y:S01]  /*0840*/  LEA R12, R8, UR4, 0x2 ;  /* 0x00000004080c7c11 */ /* 0x000fe2000f8e10ff */
[----:B------:R-:W-:Y:S01]  /*0850*/  IMAD R14, R7, 0x4, R0 ;  /* 0x00000004070e7824 */ /* 0x000fe200078e0200 */
[C---:B--2---:R-:W-:Y:S01]  /*0860*/  ISETP.GE.AND P1, PT, R11.reuse, UR5, PT ;  /* 0x000000050b007c0c */ /* 0x044fe2000bf26270 */
[----:B01----:R-:W-:Y:S01]  /*0870*/  IMAD.WIDE R4, R11, 0x4, R2 ;  /* 0x000000040b047825 */ /* 0x003fe200078e0202 */
[----:B------:R-:W-:Y:S01]  /*0880*/  IADD3 R9, PT, PT, R9, 0x1, RZ ;  /* 0x0000000109097810 */ /* 0x000fe20007ffe0ff */
[----:B------:R-:W-:Y:S02]  /*0890*/  LDS R6, [R12] ;  /* 0x000000000c067984 */ /* 0x000fe40000000800 */
[----:B------:R-:W-:Y:S02]  /*08a0*/  VIADD R10, R7, 0x1 ;  /* 0x00000001070a7836 */ /* 0x000fe40000000000 */
[----:B------:R-:W0:Y:S01]  /*08b0*/  LDS R13, [R14] ;  /* 0x000000000e0d7984 */ /* 0x000e220000000800 */
[----:B------:R-:W-:Y:S01]  /*08c0*/  VIADD R11, R11, 0x1 ;  /* 0x000000010b0b7836 */ /* 0x000fe20000000000 */
[----:B0-----:R-:W-:-:S04]  /*08d0*/  FSETP.GTU.AND P0, PT, R6, R13, PT ;  /* 0x0000000d0600720b */ /* 0x001fc80003f0c000 */
[----:B------:R-:W-:Y:S01]  /*08e0*/  FSEL R13, R6, R13, !P0 ;  /* 0x0000000d060d7208 */ /* 0x000fe20004000000 */
[----:B------:R-:W-:-:S04]  /*08f0*/  VIADD R6, R8, 0x1 ;  /* 0x0000000108067836 */ /* 0x000fc80000000000 */
[----:B------:R3:W-:Y:S01]  /*0900*/  @!P1 STG.E desc[UR6][R4.64], R13 ;  /* 0x0000000d04009986 */ /* 0x0007e2000c101906 */
[----:B------:R-:W-:-:S03]  /*0910*/  ISETP.NE.AND P1, PT, R9, RZ, PT ;  /* 0x000000ff0900720c */ /* 0x000fc60003f25270 */
[----:B------:R-:W-:Y:S01]  /*0920*/  @P0 IADD3 R6, PT, PT, R8, RZ, RZ ;  /* 0x000000ff08060210 */ /* 0x000fe20007ffe0ff */
[----:B------:R-:W-:-:S03]  /*0930*/  @!P0 IMAD.MOV R10, RZ, RZ, R7 ;  /* 0x000000ffff0a8224 */ /* 0x000fc600078e0207 */
[----:B------:R-:W-:Y:S01]  /*0940*/  MOV R8, R6 ;  /* 0x0000000600087202 */ /* 0x000fe20000000f00 */
[----:B------:R-:W-:-:S05]  /*0950*/  IMAD.MOV.U32 R7, RZ, RZ, R10 ;  /* 0x000000ffff077224 */ /* 0x000fca00078e000a */
[----:B---3--:R-:W-:Y:S05]  /*0960*/  @P1 BRA `(.L_x_11) ;  /* 0xfffffffc00b41947 */ /* 0x008fea000383ffff */
[----:B------:R-:W-:Y:S05]  /*0970*/  EXIT ;  /* 0x000000000000794d */ /* 0x000fea0003800000 */
.L_x_12:
        /* <DEDUP_REMOVED lines=16> */
.L_x_46:


//--------------------- .text._Z33sort_tile_local_then_merge_sharedPfi --------------------------
	.section	.text._Z33sort_tile_local_then_merge_sharedPfi,"ax",@progbits
	.align	128
        .global         _Z33sort_tile_local_then_merge_sharedPfi
        .type           _Z33sort_tile_local_then_merge_sharedPfi,@function
        .size           _Z33sort_tile_local_then_merge_sharedPfi,(.L_x_47 - _Z33sort_tile_local_then_merge_sharedPfi)
        .other          _Z33sort_tile_local_then_merge_sharedPfi,@"STO_CUDA_ENTRY STV_DEFAULT"
_Z33sort_tile_local_then_merge_sharedPfi:
.text._Z33sort_tile_local_then_merge_sharedPfi:
[----:B------:R-:W-:Y:S01]  /*0000*/  LDC R1, c[0x0][0x37c] ;  /* 0x0000df00ff017b82 */ /* 0x000fe20000000800 */
[----:B------:R-:W0:Y:S01]  /*0010*/  S2R R0, SR_CTAID.X ;  /* 0x0000000000007919 */ /* 0x000e220000002500 */
[----:B------:R-:W1:Y:S06]  /*0020*/  LDCU UR9, c[0x0][0x360] ;  /* 0x00006c00ff0977ac */ /* 0x000e6c0008000800 */
[----:B------:R-:W2:Y:S01]  /*0030*/  LDC.64 R4, c[0x0][0x380] ;  /* 0x0000e000ff047b82 */ /* 0x000ea20000000a00 */
[----:B------:R-:W-:Y:S01]  /*0040*/  IMAD.MOV.U32 R8, RZ, RZ, 0x7149f2ca ;  /* 0x7149f2caff087424 */ /* 0x000fe200078e00ff */
[----:B------:R-:W3:Y:S01]  /*0050*/  S2R R2, SR_TID.X ;  /* 0x0000000000027919 */ /* 0x000ee20000002100 */
[----:B------:R-:W4:Y:S01]  /*0060*/  LDCU UR4, c[0x0][0x388] ;  /* 0x00007100ff0477ac */ /* 0x000f220008000800 */
[----:B------:R-:W-:Y:S01]  /*0070*/  IMAD.MOV.U32 R9, RZ, RZ, 0x7149f2ca ;  /* 0x7149f2caff097424 */ /* 0x000fe200078e00ff */
[----:B------:R-:W5:Y:S01]  /*0080*/  LDCU.64 UR10, c[0x0][0x358] ;  /* 0x00006b00ff0a77ac */ /* 0x000f620008000a00 */
[----:B-1----:R-:W-:-:S06]  /*0090*/  USHF.L.U32 UR6, UR9, 0x3, URZ ;  /* 0x0000000309067899 */ /* 0x002fcc00080006ff */
[----:B0-----:R-:W-:-:S04]  /*00a0*/  IMAD R3, R0, UR6, RZ ;  /* 0x0000000600037c24 */ /* 0x001fc8000f8e02ff */
[----:B---3--:R-:W-:-:S04]  /*00b0*/  IMAD R7, R2, 0x8, R3 ;  /* 0x0000000802077824 */ /* 0x008fc800078e0203 */
[C---:B------:R-:W-:Y:S01]  /*00c0*/  VIADD R3, R7.reuse, 0x1 ;  /* 0x0000000107037836 */ /* 0x040fe20000000000 */
[C---:B----4-:R-:W-:Y:S01]  /*00d0*/  ISETP.GE.AND P0, PT, R7.reuse, UR4, PT ;  /* 0x0000000407007c0c */ /* 0x050fe2000bf06270 */
[----:B--2---:R-:W-:-:S03]  /*00e0*/  IMAD.WIDE R4, R7, 0x4, R4 ;  /* 0x0000000407047825 */ /* 0x004fc600078e0204 */
[----:B------:R-:W-:Y:S01]  /*00f0*/  ISETP.GE.AND P1, PT, R3, UR4, PT ;  /* 0x0000000403007c0c */ /* 0x000fe2000bf26270 */
[----:B------:R-:W-:-:S05]  /*0100*/  VIADD R3, R7, 0x2 ;  /* 0x0000000207037836 */ /* 0x000fca0000000000 */
[----:B------:R-:W-:Y:S01]  /*0110*/  ISETP.GE.AND P2, PT, R3, UR4, PT ;  /* 0x0000000403007c0c */ /* 0x000fe2000bf46270 */
[----:B------:R-:W-:Y:S02]  /*0120*/  VIADD R3, R7, 0x3 ;  /* 0x0000000307037836 */ /* 0x000fe40000000000 */
[----:B-----5:R-:W2:Y:S01]  /*0130*/  @!P0 LDG.E R8, desc[UR10][R4.64] ;  /* 0x0000000a04088981 */ /* 0x020ea2000c1e1900 */
[----:B------:R-:W-:-:S03]  /*0140*/  IMAD.MOV.U32 R10, RZ, RZ, 0x7149f2ca ;  /* 0x7149f2caff0a7424 */ /* 0x000fc600078e00ff */
[----:B------:R-:W2:Y:S01]  /*0150*/  @!P1 LDG.E R9, desc[UR10][R4.64+0x4] ;  /* 0x0000040a04099981 */ /* 0x000ea2000c1e1900 */
[----:B------:R-:W-:Y:S01]  /*0160*/  ISETP.GE.AND P0, PT, R3, UR4, PT ;  /* 0x0000000403007c0c */ /* 0x000fe2000bf06270 */
[----:B------:R-:W-:-:S04]  /*0170*/  VIADD R3, R7, 0x4 ;  /* 0x0000000407037836 */ /* 0x000fc80000000000 */
[----:B------:R-:W3:Y:S01]  /*0180*/  @!P2 LDG.E R10, desc[UR10][R4.64+0x8] ;  /* 0x0000080a040aa981 */ /* 0x000ee2000c1e1900 */
[----:B------:R-:W-:Y:S01]  /*0190*/  IMAD.MOV.U32 R11, RZ, RZ, 0x7149f2ca ;  /* 0x7149f2caff0b7424 */ /* 0x000fe200078e00ff */
[----:B------:R-:W-:Y:S01]  /*01a0*/  ISETP.GE.AND P1, PT, R3, UR4, PT ;  /* 0x0000000403007c0c */ /* 0x000fe2000bf26270 */
[----:B------:R-:W-:Y:S02]  /*01b0*/  VIADD R3, R7, 0x5 ;  /* 0x0000000507037836 */ /* 0x000fe40000000000 */
[----:B------:R-:W-:-:S03]  /*01c0*/  IMAD.MOV.U32 R12, RZ, RZ, 0x7149f2ca ;  /* 0x7149f2caff0c7424 */ /* 0x000fc600078e00ff */
[----:B------:R-:W4:Y:S01]  /*01d0*/  @!P0 LDG.E R11, desc[UR10][R4.64+0xc] ;  /* 0x00000c0a040b8981 */ /* 0x000f22000c1e1900 */
[----:B------:R-:W-:Y:S01]  /*01e0*/  ISETP.GE.AND P0, PT, R3, UR4, PT ;  /* 0x0000000403007c0c */ /* 0x000fe2000bf06270 */
[----:B------:R-:W-:-:S05]  /*01f0*/  VIADD R6, R7, 0x6 ;  /* 0x0000000607067836 */ /* 0x000fca0000000000 */
[----:B------:R-:W5:Y:S01]  /*0200*/  @!P1 LDG.E R12, desc[UR10][R4.64+0x10] ;  /* 0x0000100a040c9981 */ /* 0x000f62000c1e1900 */
[----:B------:R-:W-:Y:S01]  /*0210*/  IMAD.MOV.U32 R3, RZ, RZ, 0x7149f2ca ;  /* 0x7149f2caff037424 */ /* 0x000fe200078e00ff */
[----:B------:R-:W-:Y:S01]  /*0220*/  ISETP.GE.AND P1, PT, R6, UR4, PT ;  /* 0x0000000406007c0c */ /* 0x000fe2000bf26270 */
[----:B------:R-:W-:-:S04]  /*0230*/  VIADD R7, R7, 0x7 ;  /* 0x0000000707077836 */ /* 0x000fc80000000000 */
[----:B------:R-:W5:Y:S01]  /*0240*/  @!P0 LDG.E R3, desc[UR10][R4.64+0x14] ;  /* 0x0000140a04038981 */ /* 0x000f62000c1e1900 */
[----:B------:R-:W-:Y:S01]  /*0250*/  IMAD.MOV.U32 R6, RZ, RZ, 0x7149f2ca ;  /* 0x7149f2caff067424 */ /* 0x000fe200078e00ff */
[----:B------:R-:W-:Y:S01]  /*0260*/  ISETP.GE.AND P0, PT, R7, UR4, PT ;  /* 0x0000000407007c0c */ /* 0x000fe2000bf06270 */
[----:B------:R-:W-:-:S05]  /*0270*/  IMAD.MOV.U32 R7, RZ, RZ, 0x7149f2ca ;  /* 0x7149f2caff077424 */ /* 0x000fca00078e00ff */
[----:B------:R-:W5:Y:S07]  /*0280*/  @!P1 LDG.E R6, desc[UR10][R4.64+0x18] ;  /* 0x0000180a04069981 */ /* 0x000f6e000c1e1900 */
[----:B------:R0:W5:Y:S01]  /*0290*/  @!P0 LDG.E R7, desc[UR10][R4.64+0x1c] ;  /* 0x00001c0a04078981 */ /* 0x000162000c1e1900 */
[----:B------:R-:W1:Y:S01]  /*02a0*/  S2R R17, SR_CgaCtaId ;  /* 0x0000000000117919 */ /* 0x000e620000008800 */
[----:B--2---:R-:W-:-:S04]  /*02b0*/  FSETP.GT.AND P0, PT, R8, R9, PT ;  /* 0x000000090800720b */ /* 0x004fc80003f04000 */
[----:B------:R-:W-:Y:S02]  /*02c0*/  FSEL R13, R8, R9, P0 ;  /* 0x00000009080d7208 */ /* 0x000fe40000000000 */
[----:B------:R-:W-:Y:S02]  /*02d0*/  FSEL R8, R9, R8, P0 ;  /* 0x0000000809087208 */ /* 0x000fe40000000000 */
[----:B---3--:R-:W-:-:S04]  /*02e0*/  FSETP.GT.AND P1, PT, R13, R10, PT ;  /* 0x0000000a0d00720b */ /* 0x008fc80003f24000 */
[----:B------:R-:W-:Y:S02]  /*02f0*/  FSEL R9, R10, R13, P1 ;  /* 0x0000000d0a097208 */ /* 0x000fe40000800000 */
[----:B------:R-:W-:Y:S02]  /*0300*/  FSEL R10, R13, R10, P1 ;  /* 0x0000000a0d0a7208 */ /* 0x000fe40000800000 */
[----:B------:R-:W-:Y:S02]  /*0310*/  FSETP.GT.AND P1, PT, R8, R9, PT ;  /* 0x000000090800720b */ /* 0x000fe40003f24000 */
[----:B----4-:R-:W-:Y:S02]  /*0320*/  FSETP.GT.AND P0, PT, R10, R11, PT ;  /* 0x0000000b0a00720b */ /* 0x010fe40003f04000 */
[----:B------:R-:W-:Y:S02]  /*0330*/  FSEL R14, R8, R9, P1 ;  /* 0x00000009080e7208 */ /* 0x000fe40000800000 */
[----:B------:R-:W-:-:S02]  /*0340*/  FSEL R13, R11, R10, P0 ;  /* 0x0000000a0b0d7208 */ /* 0x000fc40000000000 */
[----:B------:R-:W-:Y:S02]  /*0350*/  FSEL R11, R10, R11, P0 ;  /* 0x0000000b0a0b7208 */ /* 0x000fe40000000000 */
[CC--:B------:R-:W-:Y:S02]  /*0360*/  FSETP.GT.AND P2, PT, R14.reuse, R13.reuse, PT ;  /* 0x0000000d0e00720b */ /* 0x0c0fe40003f44000 */
[----:B-----5:R-:W-:Y:S02]  /*0370*/  FSETP.GT.AND P0, PT, R11, R12, PT ;  /* 0x0000000c0b00720b */ /* 0x020fe40003f04000 */
[----:B0-----:R-:W-:Y:S02]  /*0380*/  FSEL R5, R14, R13, P2 ;  /* 0x0000000d0e057208 */ /* 0x001fe40001000000 */
[----:B------:R-:W-:Y:S02]  /*0390*/  FSEL R8, R9, R8, P1 ;  /* 0x0000000809087208 */ /* 0x000fe40000800000 */
[----:B------:R-:W-:-:S02]  /*03a0*/  FSEL R13, R13, R14, P2 ;  /* 0x0000000e0d0d7208 */ /* 0x000fc40001000000 */
[----:B------:R-:W-:Y:S02]  /*03b0*/  FSEL R4, R12, R11, P0 ;  /* 0x0000000b0c047208 */ /* 0x000fe40000000000 */
[----:B------:R-:W-:Y:S02]  /*03c0*/  FSEL R12, R11, R12, P0 ;  /* 0x0000000c0b0c7208 */ /* 0x000fe40000000000 */
[----:B------:R-:W-:Y:S02]  /*03d0*/  FSETP.GT.AND P2, PT, R8, R13, PT ;  /* 0x0000000d0800720b */ /* 0x000fe40003f44000 */
[----:B------:R-:W-:Y:S02]  /*03e0*/  FSETP.GT.AND P1, PT, R5, R4, PT ;  /* 0x000000040500720b */ /* 0x000fe40003f24000 */
[----:B------:R-:W-:Y:S02]  /*03f0*/  FSETP.GT.AND P0, PT, R12, R3, PT ;  /* 0x000000030c00720b */ /* 0x000fe40003f04000 */
[----:B------:R-:W-:-:S02]  /*0400*/  FSEL R10, R8, R13, P2 ;  /* 0x0000000d080a7208 */ /* 0x000fc40001000000 */
[----:B------:R-:W-:Y:S02]  /*0410*/  FSEL R9, R4, R5, P1 ;  /* 0x0000000504097208 */ /* 0x000fe40000800000 */
[----:B------:R-:W-:Y:S02]  /*0420*/  FSEL R5, R5, R4, P1 ;  /* 0x0000000405057208 */ /* 0x000fe40000800000 */
[----:B------:R-:W-:Y:S02]  /*0430*/  FSEL R4, R3, R12, P0 ;  /* 0x0000000c03047208 */ /* 0x000fe40000000000 */
[----:B------:R-:W-:Y:S02]  /*0440*/  FSETP.GT.AND P3, PT, R10, R9, PT ;  /* 0x000000090a00720b */ /* 0x000fe40003f64000 */
[----:B------:R-:W-:Y:S02]  /*0450*/  FSEL R3, R12, R3, P0 ;  /* 0x000000030c037208 */ /* 0x000fe40000000000 */
[----:B------:R-:W-:-:S02]  /*0460*/  FSETP.GT.AND P1, PT, R5, R4, PT ;  /* 0x000000040500720b */ /* 0x000fc40003f24000 */
[----:B------:R-:W-:Y:S02]  /*0470*/  FSEL R12, R10, R9, P3 ;  /* 0x000000090a0c7208 */ /* 0x000fe40001800000 */
[----:B------:R-:W-:Y:S02]  /*0480*/  FSEL R13, R13, R8, P2 ;  /* 0x000000080d0d7208 */ /* 0x000fe40001000000 */
[----:B------:R-:W-:Y:S02]  /*0490*/  FSEL R10, R9, R10, P3 ;  /* 0x0000000a090a7208 */ /* 0x000fe40001800000 */
[----:B------:R-:W-:Y:S02]  /*04a0*/  FSETP.GT.AND P0, PT, R3, R6, PT ;  /* 0x000000060300720b */ /* 0x000fe40003f04000 */
[----:B------:R-:W-:Y:S02]  /*04b0*/  FSEL R8, R5, R4, P1 ;  /* 0x0000000405087208 */ /* 0x000fe40000800000 */
[----:B------:R-:W-:-:S02]  /*04c0*/  FSEL R5, R4, R5, P1 ;  /* 0x0000000504057208 */ /* 0x000fc40000800000 */
[----:B------:R-:W-:Y:S02]  /*04d0*/  FSETP.GT.AND P1, PT, R13, R10, PT ;  /* 0x0000000a0d00720b */ /* 0x000fe40003f24000 */
[----:B------:R-:W-:Y:S02]  /*04e0*/  FSEL R4, R3, R6, P0 ;  /* 0x0000000603047208 */ /* 0x000fe40000000000 */
[----:B------:R-:W-:Y:S02]  /*04f0*/  FSEL R3, R6, R3, P0 ;  /* 0x0000000306037208 */ /* 0x000fe40000000000 */
[----:B------:R-:W-:Y:S02]  /*0500*/  FSEL R14, R13, R10, P1 ;  /* 0x0000000a0d0e7208 */ /* 0x000fe40000800000 */
[----:B------:R-:W-:Y:S02]  /*0510*/  FSETP.GT.AND P2, PT, R12, R5, PT ;  /* 0x000000050c00720b */ /* 0x000fe40003f44000 */
[----:B------:R-:W-:-:S02]  /*0520*/  FSEL R13, R10, R13, P1 ;  /* 0x0000000d0a0d7208 */ /* 0x000fc40000800000 */
[----:B------:R-:W-:Y:S02]  /*0530*/  FSETP.GT.AND P1, PT, R8, R3, PT ;  /* 0x000000030800720b */ /* 0x000fe40003f24000 */
[----:B------:R-:W-:Y:S02]  /*0540*/  FSETP.GT.AND P0, PT, R4, R7, PT ;  /* 0x000000070400720b */ /* 0x000fe40003f04000 */
[----:B------:R-:W-:Y:S02]  /*0550*/  FSEL R9, R12, R5, P2 ;  /* 0x000000050c097208 */ /* 0x000fe40001000000 */
[----:B------:R-:W-:Y:S02]  /*0560*/  FSEL R5, R5, R12, P2 ;  /* 0x0000000c05057208 */ /* 0x000fe40001000000 */
[----:B------:R-:W-:Y:S02]  /*0570*/  FSEL R6, R8, R3, P1 ;  /* 0x0000000308067208 */ /* 0x000fe40000800000 */
[----:B------:R-:W-:-:S02]  /*0580*/  FSEL R8, R3, R8, P1 ;  /* 0x0000000803087208 */ /* 0x000fc40000800000 */
[----:B------:R-:W-:Y:S02]  /*0590*/  FSEL R3, R7, R4, P0 ;  /* 0x0000000407037208 */ /* 0x000fe40000000000 */
[----:B------:R-:W-:Y:S02]  /*05a0*/  FSETP.GT.AND P3, PT, R14, R5, PT ;  /* 0x000000050e00720b */ /* 0x000fe40003f64000 */
[----:B------:R-:W-:Y:S02]  /*05b0*/  FSETP.GT.AND P2, PT, R9, R8, PT ;  /* 0x000000080900720b */ /* 0x000fe40003f44000 */
[----:B------:R-:W-:Y:S02]  /*05c0*/  FSETP.GT.AND P1, PT, R6, R3, PT ;  /* 0x000000030600720b */ /* 0x000fe40003f24000 */
[----:B------:R-:W-:Y:S02]  /*05d0*/  FSEL R12, R14, R5, P3 ;  /* 0x000000050e0c7208 */ /* 0x000fe40001800000 */
[----:B------:R-:W-:-:S02]  /*05e0*/  FSEL R14, R5, R14, P3 ;  /* 0x0000000e050e7208 */ /* 0x000fc40001800000 */
[----:B------:R-:W-:Y:S02]  /*05f0*/  FSEL R11, R8, R9, P2 ;  /* 0x00000009080b7208 */ /* 0x000fe40001000000 */
[----:B------:R-:W-:Y:S02]  /*0600*/  FSEL R10, R9, R8, P2 ;  /* 0x00000008090a7208 */ /* 0x000fe40001000000 */
[----:B------:R-:W-:Y:S02]  /*0610*/  FSEL R5, R3, R6, P1 ;  /* 0x0000000603057208 */ /* 0x000fe40000800000 */
[----:B------:R-:W-:Y:S02]  /*0620*/  FSETP.GT.AND P4, PT, R13, R14, PT ;  /* 0x0000000e0d00720b */ /* 0x000fe40003f84000 */
[----:B------:R-:W-:Y:S02]  /*0630*/  FSETP.GT.AND P3, PT, R12, R11, PT ;  /* 0x0000000b0c00720b */ /* 0x000fe40003f64000 */
[----:B------:R-:W-:-:S02]  /*0640*/  FSETP.GT.AND P2, PT, R10, R5, PT ;  /* 0x000000050a00720b */ /* 0x000fc40003f44000 */
[----:B------:R-:W-:Y:S02]  /*0650*/  FSEL R15, R13, R14, P4 ;  /* 0x0000000e0d0f7208 */ /* 0x000fe40002000000 */
[----:B------:R-:W-:Y:S02]  /*0660*/  FSEL R8, R11, R12, P3 ;  /* 0x0000000c0b087208 */ /* 0x000fe40001800000 */
[----:B------:R-:W-:Y:S02]  /*0670*/  FSEL R12, R12, R11, P3 ;  /* 0x0000000b0c0c7208 */ /* 0x000fe40001800000 */
[----:B------:R-:W-:Y:S02]  /*0680*/  FSEL R9, R5, R10, P2 ;  /* 0x0000000a05097208 */ /* 0x000fe40001000000 */
[----:B------:R-:W-:Y:S02]  /*0690*/  FSETP.GT.AND P5, PT, R15, R8, PT ;  /* 0x000000080f00720b */ /* 0x000fe40003fa4000 */
[----:B------:R-:W-:-:S02]  /*06a0*/  FSETP.GT.AND P3, PT, R12, R9, PT ;  /* 0x000000090c00720b */ /* 0x000fc40003f64000 */
[----:B------:R-:W-:Y:S02]  /*06b0*/  FSEL R13, R14, R13, P4 ;  /* 0x0000000d0e0d7208 */ /* 0x000fe40002000000 */
[----:B------:R-:W-:Y:S02]  /*06c0*/  FSEL R14, R15, R8, P5 ;  /* 0x000000080f0e7208 */ /* 0x000fe40002800000 */
[----:B------:R-:W-:Y:S02]  /*06d0*/  FSEL R16, R8, R15, P5 ;  /* 0x0000000f08107208 */ /* 0x000fe40002800000 */
[----:B------:R-:W-:Y:S02]  /*06e0*/  FSEL R15, R9, R12, P3 ;  /* 0x0000000c090f7208 */ /* 0x000fe40001800000 */
[----:B------:R-:W-:Y:S02]  /*06f0*/  FSEL R5, R10, R5, P2 ;  /* 0x000000050a057208 */ /* 0x000fe40001000000 */
[----:B------:R-:W0:Y:S01]  /*0700*/  LDC R10, c[0x0][0x360] ;  /* 0x0000d800ff0a7b82 */ /* 0x000e220000000800 */
[----:B------:R-:W-:-:S02]  /*0710*/  FSETP.GT.AND P6, PT, R13, R16, PT ;  /* 0x000000100d00720b */ /* 0x000fc40003fc4000 */
[----:B------:R-:W-:Y:S02]  /*0720*/  FSETP.GT.AND P5, PT, R14, R15, PT ;  /* 0x0000000f0e00720b */ /* 0x000fe40003fa4000 */
[----:B------:R-:W-:Y:S02]  /*0730*/  FSEL R18, R13, R16, P6 ;  /* 0x000000100d127208 */ /* 0x000fe40003000000 */
[----:B------:R-:W-:Y:S02]  /*0740*/  FSEL R11, R15, R14, P5 ;  /* 0x0000000e0f0b7208 */ /* 0x000fe40002800000 */
[----:B------:R-:W-:Y:S02]  /*0750*/  FSEL R6, R6, R3, P1 ;  /* 0x0000000306067208 */ /* 0x000fe40000800000 */
[----:B------:R-:W-:Y:S02]  /*0760*/  FSETP.GT.AND P4, PT, R18, R11, PT ;  /* 0x0000000b1200720b */ /* 0x000fe40003f84000 */
[----:B------:R-:W-:-:S02]  /*0770*/  FSEL R16, R16, R13, P6 ;  /* 0x0000000d10107208 */ /* 0x000fc40003000000 */
[----:B------:R-:W-:Y:S02]  /*0780*/  FSEL R3, R11, R18, P4 ;  /* 0x000000120b037208 */ /* 0x000fe40002000000 */
[----:B------:R-:W-:Y:S02]  /*0790*/  FSEL R7, R4, R7, P0 ;  /* 0x0000000704077208 */ /* 0x000fe40000000000 */
[----:B------:R-:W-:Y:S02]  /*07a0*/  FSETP.GT.AND P0, PT, R16, R3, PT ;  /* 0x000000031000720b */ /* 0x000fe40003f04000 */
[----:B------:R-:W-:Y:S02]  /*07b0*/  MOV R8, 0x400 ;  /* 0x0000040000087802 */ /* 0x000fe40000000f00 */
[----:B------:R-:W-:Y:S02]  /*07c0*/  FSEL R4, R12, R9, P3 ;  /* 0x000000090c047208 */ /* 0x000fe40001800000 */
[----:B------:R-:W-:-:S02]  /*07d0*/  FSEL R13, R16, R3, P0 ;  /* 0x00000003100d7208 */ /* 0x000fc40000000000 */
[----:B------:R-:W-:Y:S02]  /*07e0*/  FSEL R12, R3, R16, P0 ;  /* 0x00000010030c7208 */ /* 0x000fe40000000000 */
[----:B0-----:R-:W-:Y:S02]  /*07f0*/  ISETP.GE.U32.AND P0, PT, R10, 0x2, PT ;  /* 0x000000020a00780c */ /* 0x001fe40003f06070 */
[----:B-1----:R-:W-:Y:S02]  /*0800*/  LEA R8, R17, R8, 0x18 ;  /* 0x0000000811087211 */ /* 0x002fe400078ec0ff */
[----:B------:R-:W-:Y:S02]  /*0810*/  FSEL R15, R14, R15, P5 ;  /* 0x0000000f0e0f7208 */ /* 0x000fe40002800000 */
[----:B------:R-:W-:Y:S01]  /*0820*/  FSEL R14, R18, R11, P4 ;  /* 0x0000000b120e7208 */ /* 0x000fe20002000000 */
[----:B------:R-:W-:-:S05]  /*0830*/  IMAD R9, R2, 0x20, R8 ;  /* 0x0000002002097824 */ /* 0x000fca00078e0208 */
[----:B------:R0:W-:Y:S04]  /*0840*/  STS.128 [R9+0x10], R4 ;  /* 0x0000100409007388 */ /* 0x0001e80000000c00 */
[----:B------:R0:W-:Y:S01]  /*0850*/  STS.128 [R9], R12 ;  /* 0x0000000c09007388 */ /* 0x0001e20000000c00 */
[----:B------:R-:W-:Y:S06]  /*0860*/  BAR.SYNC.DEFER_BLOCKING 0x0 ;  /* 0x0000000000007b1d */ /* 0x000fec0000010000 */
[----:B------:R-:W-:Y:S05]  /*0870*/  @!P0 BRA `(.L_x_13) ;  /* 0x0000000c00c48947 */ /* 0x000fea0003800000 */
[----:B0-----:R-:W0:Y:S01]  /*0880*/  I2F.U32.RP R5, UR9 ;  /* 0x0000000900057d06 */ /* 0x001e220008209000 */
[----:B------:R-:W-:Y:S01]  /*0890*/  VIADD R4, R2, UR9 ;  /* 0x0000000902047c36 */ /* 0x000fe20008000000 */
[----:B------:R-:W-:Y:S01]  /*08a0*/  ISETP.NE.U32.AND P2, PT, RZ, UR9, PT ;  /* 0x00000009ff007c0c */ /* 0x000fe2000bf45070 */
[----:B------:R-:W-:-:S03]  /*08b0*/  UMOV UR7, 0x8 ;  /* 0x0000000800077882 */ /* 0x000fc60000000000 */
[C---:B------:R-:W-:Y:S02]  /*08c0*/  ISETP.GE.U32.AND P0, PT, R4.reuse, UR6, PT ;  /* 0x0000000604007c0c */ /* 0x040fe4000bf06070 */
[----:B------:R-:W-:Y:S02]  /*08d0*/  VIMNMX.U32 R3, PT, PT, R4, UR6, !PT ;  /* 0x0000000604037c48 */ /* 0x000fe4000ffe0000 */
[----:B------:R-:W-:-:S04]  /*08e0*/  SEL R11, RZ, 0x1, P0 ;  /* 0x00000001ff0b7807 */ /* 0x000fc80000000000 */
[----:B------:R-:W-:Y:S01]  /*08f0*/  IADD3 R3, PT, PT, R3, -R4, -R11 ;  /* 0x8000000403037210 */ /* 0x000fe20007ffe80b */
[----:B0-----:R-:W0:Y:S02]  /*0900*/  MUFU.RCP R5, R5 ;  /* 0x0000000500057308 */ /* 0x001e240000001000 */
[----:B0-----:R-:W-:-:S06]  /*0910*/  VIADD R6, R5, 0xffffffe ;  /* 0x0ffffffe05067836 */ /* 0x001fcc0000000000 */
[----:B------:R0:W1:Y:S02]  /*0920*/  F2I.FTZ.U32.TRUNC.NTZ R7, R6 ;  /* 0x0000000600077305 */ /* 0x000064000021f000 */
[----:B0-----:R-:W-:Y:S02]  /*0930*/  IMAD.MOV.U32 R6, RZ, RZ, RZ ;  /* 0x000000ffff067224 */ /* 0x001fe400078e00ff */
[----:B-1----:R-:W-:-:S04]  /*0940*/  IMAD.MOV R13, RZ, RZ, -R7 ;  /* 0x000000ffff0d7224 */ /* 0x002fc800078e0a07 */
[----:B------:R-:W-:-:S04]  /*0950*/  IMAD R13, R13, UR9, RZ ;  /* 0x000000090d0d7c24 */ /* 0x000fc8000f8e02ff */
[----:B------:R-:W-:-:S06]  /*0960*/  IMAD.HI.U32 R10, R7, R13, R6 ;  /* 0x0000000d070a7227 */ /* 0x000fcc00078e0006 */
[----:B------:R-:W-:-:S04]  /*0970*/  IMAD.HI.U32 R12, R10, R3, RZ ;  /* 0x000000030a0c7227 */ /* 0x000fc800078e00ff */
[----:B------:R-:W-:-:S04]  /*0980*/  IMAD.MOV R6, RZ, RZ, -R12 ;  /* 0x000000ffff067224 */ /* 0x000fc800078e0a0c */
[----:B------:R-:W-:Y:S02]  /*0990*/  IMAD R5, R6, UR9, R3 ;  /* 0x0000000906057c24 */ /* 0x000fe4000f8e0203 */
[----:B------:R-:W0:Y:S03]  /*09a0*/  LDC R3, c[0x0][0x360] ;  /* 0x0000d800ff037b82 */ /* 0x000e260000000800 */
[----:B------:R-:W-:-:S13]  /*09b0*/  ISETP.GE.U32.AND P0, PT, R5, UR9, PT ;  /* 0x0000000905007c0c */ /* 0x000fda000bf06070 */
[----:B------:R-:W-:Y:S02]  /*09c0*/  @P0 VIADD R5, R5, -UR9 ;  /* 0x8000000905050c36 */ /* 0x000fe40008000000 */
[----:B------:R-:W-:-:S03]  /*09d0*/  @P0 VIADD R12, R12, 0x1 ;  /* 0x000000010c0c0836 */ /* 0x000fc60000000000 */
[----:B------:R-:W-:Y:S01]  /*09e0*/  ISETP.GE.U32.AND P1, PT, R5, UR9, PT ;  /* 0x0000000905007c0c */ /* 0x000fe2000bf26070 */
[----:B0-----:R-:W-:Y:S02]  /*09f0*/  IMAD R5, R3, 0x20, R8 ;  /* 0x0000002003057824 */ /* 0x001fe400078e0208 */
[C---:B------:R-:W-:Y:S02]  /*0a00*/  IMAD R8, R2.reuse, -0x1c, R9 ;  /* 0xffffffe402087824 */ /* 0x040fe400078e0209 */
[----:B------:R-:W-:-:S04]  /*0a10*/  IMAD R6, R2, 0x4, R5 ;  /* 0x0000000402067824 */ /* 0x000fc800078e0205 */
[----:B------:R-:W-:-:S04]  /*0a20*/  IMAD R10, R3, 0x4, R6 ;  /* 0x00000004030a7824 */ /* 0x000fc800078e0206 */
[----:B------:R-:W-:Y:S01]  /*0a30*/  @P1 VIADD R12, R12, 0x1 ;  /* 0x000000010c0c1836 */ /* 0x000fe20000000000 */
[----:B------:R-:W-:-:S05]  /*0a40*/  @!P2 LOP3.LUT R12, RZ, UR9, RZ, 0x33, !PT ;  /* 0x00000009ff0cac12 */ /* 0x000fca000f8e33ff */
[----:B------:R-:W-:-:S07]  /*0a50*/  IMAD.IADD R7, R11, 0x1, R12 ;  /* 0x000000010b077824 */ /* 0x000fce00078e020c */
.L_x_35:
[----:B0-----:R-:W-:Y:S01]  /*0a60*/  IMAD.U32 R9, RZ, RZ, UR7 ;  /* 0x00000007ff097e24 */ /* 0x001fe2000f8e00ff */
[----:B------:R-:W-:Y:S01]  /*0a70*/  USHF.L.U32 UR7, UR7, 0x1, URZ ;  /* 0x0000000107077899 */ /* 0x000fe200080006ff */
[----:B------:R-:W-:Y:S05]  /*0a80*/  BSSY.RECONVERGENT B0, `(.L_x_14) ;  /* 0x000009b000007945 */ /* 0x000fea0003800200 */
[----:B------:R-:W-:-:S05]  /*0a90*/  IMAD R12, R2, UR7, RZ ;  /* 0x00000007020c7c24 */ /* 0x000fca000f8e02ff */
[----:B------:R-:W-:-:S13]  /*0aa0*/  ISETP.GE.U32.AND P0, PT, R12, UR6, PT ;  /* 0x000000060c007c0c */ /* 0x000fda000bf06070 */
[----:B-1234-:R-:W-:Y:S05]  /*0ab0*/  @P0 BRA `(.L_x_15) ;  /* 0x00000008005c0947 */ /* 0x01efea0003800000 */
[----:B------:R-:W-:Y:S02]  /*0ac0*/  IMAD R11, R2, R9, R9 ;  /* 0x00000009020b7224 */ /* 0x000fe400078e0209 */
[----:B------:R-:W-:Y:S02]  /*0ad0*/  IMAD R15, R9, UR9, RZ ;  /* 0x00000009090f7c24 */ /* 0x000fe4000f8e02ff */
[----:B------:R-:W-:Y:S02]  /*0ae0*/  IMAD.SHL.U32 R11, R11, 0x2, RZ ;  /* 0x000000020b0b7824 */ /* 0x000fe400078e00ff */
[----:B------:R-:W-:Y:S02]  /*0af0*/  IMAD R13, R3, UR7, RZ ;  /* 0x00000007030d7c24 */ /* 0x000fe4000f8e02ff */
[----:B------:R-:W-:Y:S02]  /*0b00*/  IMAD.MOV.U32 R14, RZ, RZ, RZ ;  /* 0x000000ffff0e7224 */ /* 0x000fe400078e00ff */
[----:B------:R-:W-:-:S02]  /*0b10*/  IMAD.SHL.U32 R15, R15, 0x2, RZ ;  /* 0x000000020f0f7824 */ /* 0x000fc400078e00ff */
[----:B------:R-:W-:-:S07]  /*0b20*/  IMAD.MOV.U32 R21, RZ, RZ, R11 ;  /* 0x000000ffff157224 */ /* 0x000fce00078e000b */
.L_x_29:
[----:B------:R-:W-:Y:S01]  /*0b30*/  IMAD.IADD R18, R12, 0x1, R9 ;  /* 0x000000010c127824 */ /* 0x000fe200078e0209 */
[----:B------:R-:W-:Y:S01]  /*0b40*/  BSSY.RECONVERGENT B1, `(.L_x_16) ;  /* 0x0000020000017945 */ /* 0x000fe20003800200 */
[--C-:B----4-:R-:W-:Y:S02]  /*0b50*/  IMAD.MOV.U32 R19, RZ, RZ, R12.reuse ;  /* 0x000000ffff137224 */ /* 0x110fe400078e000c */
[----:B------:R-:W-:Y:S01]  /*0b60*/  IMAD.MOV.U32 R20, RZ, RZ, R12 ;  /* 0x000000ffff147224 */ /* 0x000fe200078e000c */
[----:B---3--:R-:W-:Y:S01]  /*0b70*/  VIADDMNMX R17, R18, R9, UR6, PT ;  /* 0x0000000612117e46 */ /* 0x008fe2000b800109 */
[----:B------:R-:W-:-:S03]  /*0b80*/  IMAD.MOV.U32 R16, RZ, RZ, R18 ;  /* 0x000000ffff107224 */ /* 0x000fc600078e0012 */
[----:B------:R-:W-:-:S13]  /*0b90*/  ISETP.GE.AND P0, PT, R18, R17, PT ;  /* 0x000000111200720c */ /* 0x000fda0003f06270 */
[----:B012---:R-:W-:Y:S05]  /*0ba0*/  @P0 BRA `(.L_x_17) ;  /* 0x0000000000640947 */ /* 0x007fea0003800000 */
[----:B------:R-:W0:Y:S01]  /*0bb0*/  S2R R16, SR_CgaCtaId ;  /* 0x0000000000107919 */ /* 0x000e220000008800 */
[----:B------:R-:W-:Y:S01]  /*0bc0*/  MOV R23, 0x400 ;  /* 0x0000040000177802 */ /* 0x000fe20000000f00 */
[----:B------:R-:W-:Y:S02]  /*0bd0*/  IMAD R22, R12, 0x4, R5 ;  /* 0x000000040c167824 */ /* 0x000fe400078e0205 */
[--C-:B------:R-:W-:Y:S02]  /*0be0*/  IMAD.MOV.U32 R20, RZ, RZ, R12.reuse ;  /* 0x000000ffff147224 */ /* 0x100fe400078e000c */
[----:B------:R-:W-:Y:S01]  /*0bf0*/  IMAD.MOV.U32 R19, RZ, RZ, R12 ;  /* 0x000000ffff137224 */ /* 0x000fe200078e000c */
[----:B0-----:R-:W-:Y:S01]  /*0c00*/  LEA R23, R16, R23, 0x18 ;  /* 0x0000001710177211 */ /* 0x001fe200078ec0ff */
[----:B------:R-:W-:-:S07]  /*0c10*/  IMAD.MOV.U32 R16, RZ, RZ, R18 ;  /* 0x000000ffff107224 */ /* 0x000fce00078e0012 */
.L_x_18:
[C-C-:B------:R-:W-:Y:S02]  /*0c20*/  IMAD R24, R19.reuse, 0x4, R23.reuse ;  /* 0x0000000413187824 */ /* 0x140fe400078e0217 */
[C---:B------:R-:W-:Y:S02]  /*0c30*/  IMAD R25, R16.reuse, 0x4, R23 ;  /* 0x0000000410197824 */ /* 0x040fe400078e0217 */
[----:B------:R-:W-:Y:S02]  /*0c40*/  VIADD R27, R19, 0x1 ;  /* 0x00000001131b7836 */ /* 0x000fe40000000000 */
[----:B------:R-:W-:Y:S01]  /*0c50*/  LDS R24, [R24] ;  /* 0x0000000018187984 */ /* 0x000fe20000000800 */
[----:B------:R-:W-:Y:S02]  /*0c60*/  VIADD R26, R16, 0x1 ;  /* 0x00000001101a7836 */ /* 0x000fe40000000000 */
[----:B------:R-:W-:Y:S01]  /*0c70*/  VIADD R20, R20, 0x1 ;  /* 0x0000000114147836 */ /* 0x000fe20000000000 */
[----:B------:R-:W0:Y:S02]  /*0c80*/  LDS R25, [R25] ;  /* 0x0000000019197984 */ /* 0x000e240000000800 */
[----:B0-----:R-:W-:-:S04]  /*0c90*/  FSETP.GTU.AND P0, PT, R24, R25, PT ;  /* 0x000000191800720b */ /* 0x001fc80003f0c000 */
[----:B------:R-:W-:-:S05]  /*0ca0*/  FSEL R29, R24, R25, !P0 ;  /* 0x00000019181d7208 */ /* 0x000fca0004000000 */
[----:B------:R0:W-:Y:S04]  /*0cb0*/  STS [R22], R29 ;  /* 0x0000001d16007388 */ /* 0x0001e80000000800 */
[----:B------:R-:W-:Y:S02]  /*0cc0*/  @P0 IMAD.MOV R27, RZ, RZ, R19 ;  /* 0x000000ffff1b0224 */ /* 0x000fe400078e0213 */
[----:B------:R-:W-:Y:S02]  /*0cd0*/  @!P0 IMAD.MOV R26, RZ, RZ, R16 ;  /* 0x000000ffff1a8224 */ /* 0x000fe400078e0210 */
[----:B------:R-:W-:Y:S01]  /*0ce0*/  IMAD.MOV.U32 R19, RZ, RZ, R27 ;  /* 0x000000ffff137224 */ /* 0x000fe200078e001b */
[----:B------:R-:W-:Y:S01]  /*0cf0*/  ISETP.LT.AND P1, PT, R27, R18, PT ;  /* 0x000000121b00720c */ /* 0x000fe20003f21270 */
[----:B------:R-:W-:Y:S01]  /*0d00*/  IMAD.MOV.U32 R16, RZ, RZ, R26 ;  /* 0x000000ffff107224 */ /* 0x000fe200078e001a */
[----:B------:R-:W-:Y:S01]  /*0d10*/  ISETP.GE.AND P0, PT, R26, R17, PT ;  /* 0x000000111a00720c */ /* 0x000fe20003f06270 */
[----:B0-----:R-:W-:-:S12]  /*0d20*/  VIADD R22, R22, 0x4 ;  /* 0x0000000416167836 */ /* 0x001fd80000000000 */
[----:B------:R-:W-:Y:S05]  /*0d30*/  @!P0 BRA P1, `(.L_x_18) ;  /* 0xfffffffc00b88947 */ /* 0x000fea000083ffff */
.L_x_17:
[----:B------:R-:W-:Y:S05]  /*0d40*/  BSYNC.RECONVERGENT B1 ;  /* 0x0000000000017941 */ /* 0x000fea0003800200 */
.L_x_16:
[----:B------:R-:W-:Y:S01]  /*0d50*/  ISETP.GE.AND P0, PT, R19, R18, PT ;  /* 0x000000121300720c */ /* 0x000fe20003f06270 */
[----:B------:R-:W-:Y:S01]  /*0d60*/  BSSY.RECONVERGENT B1, `(.L_x_19) ;  /* 0x0000034000017945 */ /* 0x000fe20003800200 */
[----:B------:R-:W-:Y:S01]  /*0d70*/  VIMNMX R21, PT, PT, R21, UR6, PT ;  /* 0x0000000615157c48 */ /* 0x000fe2000bfe0100 */
[----:B------:R-:W-:-:S10]  /*0d80*/  IMAD.MOV.U32 R22, RZ, RZ, R20 ;  /* 0x000000ffff167224 */ /* 0x000fd400078e0014 */
[----:B------:R-:W-:Y:S05]  /*0d90*/  @P0 BRA `(.L_x_20) ;  /* 0x0000000000c00947 */ /* 0x000fea0003800000 */
[----:B------:R-:W-:Y:S01]  /*0da0*/  IMAD.MOV R23, RZ, RZ, -R19 ;  /* 0x000000ffff177224 */ /* 0x000fe200078e0a13 */
[----:B------:R-:W-:Y:S01]  /*0db0*/  BSSY.RECONVERGENT B2, `(.L_x_21) ;  /* 0x000001c000027945 */ /* 0x000fe20003800200 */
[----:B------:R-:W-:-:S03]  /*0dc0*/  IMAD R22, R15, R14, R11 ;  /* 0x0000000e0f167224 */ /* 0x000fc600078e020b */
[----:B------:R-:W-:Y:S01]  /*0dd0*/  LOP3.LUT P0, R25, R23, 0x3, RZ, 0xc0, !PT ;  /* 0x0000000317197812 */ /* 0x000fe2000780c0ff */
[----:B------:R-:W-:Y:S01]  /*0de0*/  IMAD.MOV.U32 R23, RZ, RZ, R19 ;  /* 0x000000ffff177224 */ /* 0x000fe200078e0013 */
[----:B------:R-:W-:-:S04]  /*0df0*/  IADD3 R22, PT, PT, R19, R9, -R22 ;  /* 0x0000000913167210 */ /* 0x000fc80007ffe816 */
[----:B------:R-:W-:Y:S01]  /*0e00*/  ISETP.GT.U32.AND P1, PT, R22, -0x4, PT ;  /* 0xfffffffc1600780c */ /* 0x000fe20003f24070 */
[----:B------:R-:W-:-:S06]  /*0e10*/  IMAD.MOV.U32 R22, RZ, RZ, R20 ;  /* 0x000000ffff167224 */ /* 0x000fcc00078e0014 */
[----:B------:R-:W-:Y:S06]  /*0e20*/  @!P0 BRA `(.L_x_22) ;  /* 0x0000000000508947 */ /* 0x000fec0003800000 */
[----:B------:R-:W0:Y:S01]  /*0e30*/  S2UR UR5, SR_CgaCtaId ;  /* 0x00000000000579c3 */ /* 0x000e220000008800 */
[----:B------:R-:W-:Y:S01]  /*0e40*/  UMOV UR4, 0x400 ;  /* 0x0000040000047882 */ /* 0x000fe20000000000 */
[C---:B------:R-:W-:Y:S01]  /*0e50*/  IMAD R27, R20.reuse, 0x4, R5 ;  /* 0x00000004141b7824 */ /* 0x040fe200078e0205 */
[----:B------:R-:W-:Y:S01]  /*0e60*/  ISETP.NE.AND P0, PT, R25, 0x1, PT ;  /* 0x000000011900780c */ /* 0x000fe20003f05270 */
[----:B------:R-:W-:Y:S02]  /*0e70*/  VIADD R23, R19, 0x1 ;  /* 0x0000000113177836 */ /* 0x000fe40000000000 */
[----:B------:R-:W-:Y:S01]  /*0e80*/  VIADD R22, R20, 0x1 ;  /* 0x0000000114167836 */ /* 0x000fe20000000000 */
[----:B0-----:R-:W-:-:S06]  /*0e90*/  ULEA UR4, UR5, UR4, 0x18 ;  /* 0x0000000405047291 */ /* 0x001fcc000f8ec0ff */
[----:B------:R-:W-:-:S05]  /*0ea0*/  LEA R26, R19, UR4, 0x2 ;  /* 0x00000004131a7c11 */ /* 0x000fca000f8e10ff */
[----:B------:R-:W0:Y:S04]  /*0eb0*/  LDS R24, [R26] ;  /* 0x000000001a187984 */ /* 0x000e280000000800 */
[----:B0-----:R0:W-:Y:S01]  /*0ec0*/  STS [R27], R24 ;  /* 0x000000181b007388 */ /* 0x0011e20000000800 */
[----:B------:R-:W-:Y:S05]  /*0ed0*/  @!P0 BRA `(.L_x_22) ;  /* 0x0000000000248947 */ /* 0x000fea0003800000 */
[----:B0-----:R-:W0:Y:S01]  /*0ee0*/  LDS R24, [R26+0x4] ;  /* 0x000004001a187984 */ /* 0x001e220000000800 */
[----:B------:R-:W-:Y:S01]  /*0ef0*/  ISETP.NE.AND P0, PT, R25, 0x2, PT ;  /* 0x000000021900780c */ /* 0x000fe20003f05270 */
[----:B------:R-:W-:Y:S02]  /*0f00*/  VIADD R22, R20, 0x2 ;  /* 0x0000000214167836 */ /* 0x000fe40000000000 */
[----:B------:R-:W-:-:S10]  /*0f10*/  VIADD R23, R19, 0x2 ;  /* 0x0000000213177836 */ /* 0x000fd40000000000 */
[----:B------:R-:W-:Y:S02]  /*0f20*/  @P0 VIADD R22, R20, 0x3 ;  /* 0x0000000314160836 */ /* 0x000fe40000000000 */
[----:B------:R-:W-:Y:S01]  /*0f30*/  @P0 VIADD R23, R19, 0x3 ;  /* 0x0000000313170836 */ /* 0x000fe20000000000 */
[----:B0-----:R-:W-:Y:S04]  /*0f40*/  STS [R27+0x4], R24 ;  /* 0x000004181b007388 */ /* 0x001fe80000000800 */
[----:B------:R-:W0:Y:S04]  /*0f50*/  @P0 LDS R25, [R26+0x8] ;  /* 0x000008001a190984 */ /* 0x000e280000000800 */
[----:B0-----:R1:W-:Y:S02]  /*0f60*/  @P0 STS [R27+0x8], R25 ;  /* 0x000008191b000388 */ /* 0x0013e40000000800 */
.L_x_22:
[----:B------:R-:W-:Y:S05]  /*0f70*/  BSYNC.RECONVERGENT B2 ;  /* 0x0000000000027941 */ /* 0x000fea0003800200 */
.L_x_21:
[----:B------:R-:W-:Y:S05]  /*0f80*/  @P1 BRA `(.L_x_20) ;  /* 0x0000000000441947 */ /* 0x000fea0003800000 */
[----:B------:R-:W0:Y:S01]  /*0f90*/  S2R R20, SR_CgaCtaId ;  /* 0x0000000000147919 */ /* 0x000e220000008800 */
[----:B------:R-:W-:-:S04]  /*0fa0*/  MOV R19, 0x400 ;  /* 0x0000040000137802 */ /* 0x000fc80000000f00 */
[----:B01----:R-:W-:-:S07]  /*0fb0*/  LEA R27, R20, R19, 0x18 ;  /* 0x00000013141b7211 */ /* 0x003fce00078ec0ff */
.L_x_23:
[C---:B------:R-:W-:Y:S02]  /*0fc0*/  IMAD R19, R23.reuse, 0x4, R27 ;  /* 0x0000000417137824 */ /* 0x040fe400078e021b */
[C---:B--2---:R-:W-:Y:S02]  /*0fd0*/  IMAD R25, R22.reuse, 0x4, R5 ;  /* 0x0000000416197824 */ /* 0x044fe400078e0205 */
[----:B------:R-:W-:Y:S01]  /*0fe0*/  VIADD R23, R23, 0x4 ;  /* 0x0000000417177836 */ /* 0x000fe20000000000 */
[----:B------:R-:W0:Y:S01]  /*0ff0*/  LDS R20, [R19] ;  /* 0x0000000013147984 */ /* 0x000e220000000800 */
[----:B------:R-:W-:-:S03]  /*1000*/  VIADD R22, R22, 0x4 ;  /* 0x0000000416167836 */ /* 0x000fc60000000000 */
[----:B------:R-:W-:Y:S01]  /*1010*/  ISETP.GE.AND P0, PT, R23, R18, PT ;  /* 0x000000121700720c */ /* 0x000fe20003f06270 */
[----:B0-----:R-:W-:Y:S04]  /*1020*/  STS [R25], R20 ;  /* 0x0000001419007388 */ /* 0x001fe80000000800 */
[----:B------:R-:W0:Y:S04]  /*1030*/  LDS R24, [R19+0x4] ;  /* 0x0000040013187984 */ /* 0x000e280000000800 */
[----:B0-----:R-:W-:Y:S04]  /*1040*/  STS [R25+0x4], R24 ;  /* 0x0000041819007388 */ /* 0x001fe80000000800 */
[----:B------:R-:W0:Y:S04]  /*1050*/  LDS R26, [R19+0x8] ;  /* 0x00000800131a7984 */ /* 0x000e280000000800 */
[----:B0-----:R-:W-:Y:S04]  /*1060*/  STS [R25+0x8], R26 ;  /* 0x0000081a19007388 */ /* 0x001fe80000000800 */
[----:B------:R-:W0:Y:S04]  /*1070*/  LDS R28, [R19+0xc] ;  /* 0x00000c00131c7984 */ /* 0x000e280000000800 */
[----:B0-----:R2:W-:Y:S01]  /*1080*/  STS [R25+0xc], R28 ;  /* 0x00000c1c19007388 */ /* 0x0015e20000000800 */
[----:B------:R-:W-:Y:S05]  /*1090*/  @!P0 BRA `(.L_x_23) ;  /* 0xfffffffc00c88947 */ /* 0x000fea000383ffff */
.L_x_20:
[----:B------:R-:W-:Y:S05]  /*10a0*/  BSYNC.RECONVERGENT B1 ;  /* 0x0000000000017941 */ /* 0x000fea0003800200 */
.L_x_19:
[----:B------:R-:W-:Y:S01]  /*10b0*/  ISETP.GE.AND P0, PT, R16, R17, PT ;  /* 0x000000111000720c */ /* 0x000fe20003f06270 */
[----:B------:R-:W-:-:S12]  /*10c0*/  BSSY.RECONVERGENT B1, `(.L_x_24) ;  /* 0x0000031000017945 */ /* 0x000fd80003800200 */
[----:B------:R-:W-:Y:S05]  /*10d0*/  @P0 BRA `(.L_x_25) ;  /* 0x0000000000bc0947 */ /* 0x000fea0003800000 */
[--C-:B------:R-:W-:Y:S01]  /*10e0*/  IMAD.IADD R17, R21, 0x1, -R16.reuse ;  /* 0x0000000115117824 */ /* 0x100fe200078e0a10 */
[----:B------:R-:W-:Y:S01]  /*10f0*/  BSSY.RECONVERGENT B2, `(.L_x_26) ;  /* 0x000001b000027945 */ /* 0x000fe20003800200 */
[----:B------:R-:W-:Y:S02]  /*1100*/  IMAD.IADD R18, R16, 0x1, -R21 ;  /* 0x0000000110127824 */ /* 0x000fe400078e0a15 */
[----:B------:R-:W-:Y:S01]  /*1110*/  IMAD.MOV.U32 R20, RZ, RZ, R16 ;  /* 0x000000ffff147224 */ /* 0x000fe200078e0010 */
[----:B------:R-:W-:Y:S02]  /*1120*/  LOP3.LUT P0, R19, R17, 0x3, RZ, 0xc0, !PT ;  /* 0x0000000311137812 */ /* 0x000fe4000780c0ff */
[----:B------:R-:W-:Y:S01]  /*1130*/  ISETP.GT.U32.AND P1, PT, R18, -0x4, PT ;  /* 0xfffffffc1200780c */ /* 0x000fe20003f24070 */
[----:B------:R-:W-:-:S10]  /*1140*/  IMAD.MOV.U32 R18, RZ, RZ, R22 ;  /* 0x000000ffff127224 */ /* 0x000fd400078e0016 */
[----:B------:R-:W-:Y:S05]  /*1150*/  @!P0 BRA `(.L_x_27) ;  /* 0x0000000000508947 */ /* 0x000fea0003800000 */
[----:B------:R-:W3:Y:S01]  /*1160*/  S2UR UR5, SR_CgaCtaId ;  /* 0x00000000000579c3 */ /* 0x000ee20000008800 */
[----:B------:R-:W-:Y:S01]  /*1170*/  UMOV UR4, 0x400 ;  /* 0x0000040000047882 */ /* 0x000fe20000000000 */
[----:B0-----:R-:W-:Y:S01]  /*1180*/  IMAD R24, R22, 0x4, R5 ;  /* 0x0000000416187824 */ /* 0x001fe200078e0205 */
[----:B------:R-:W-:Y:S01]  /*1190*/  ISETP.NE.AND P0, PT, R19, 0x1, PT ;  /* 0x000000011300780c */ /* 0x000fe20003f05270 */
[----:B------:R-:W-:Y:S02]  /*11a0*/  VIADD R20, R16, 0x1 ;  /* 0x0000000110147836 */ /* 0x000fe40000000000 */
[----:B------:R-:W-:Y:S01]  /*11b0*/  VIADD R18, R22, 0x1 ;  /* 0x0000000116127836 */ /* 0x000fe20000000000 */
[----:B---3--:R-:W-:-:S06]  /*11c0*/  ULEA UR4, UR5, UR4, 0x18 ;  /* 0x0000000405047291 */ /* 0x008fcc000f8ec0ff */
[----:B------:R-:W-:-:S05]  /*11d0*/  LEA R23, R16, UR4, 0x2 ;  /* 0x0000000410177c11 */ /* 0x000fca000f8e10ff */
[----:B------:R-:W0:Y:S04]  /*11e0*/  LDS R17, [R23] ;  /* 0x0000000017117984 */ /* 0x000e280000000800 */
[----:B0-----:R3:W-:Y:S01]  /*11f0*/  STS [R24], R17 ;  /* 0x0000001118007388 */ /* 0x0017e20000000800 */
[----:B------:R-:W-:Y:S05]  /*1200*/  @!P0 BRA `(.L_x_27) ;  /* 0x0000000000248947 */ /* 0x000fea0003800000 */
[----:B---3--:R-:W0:Y:S01]  /*1210*/  LDS R17, [R23+0x4] ;  /* 0x0000040017117984 */ /* 0x008e220000000800 */
        /* <DEDUP_REMOVED lines=8> */
.L_x_27:
[----:B------:R-:W-:Y:S05]  /*12a0*/  BSYNC.RECONVERGENT B2 ;  /* 0x0000000000027941 */ /* 0x000fea0003800200 */
.L_x_26:
[----:B------:R-:W-:Y:S05]  /*12b0*/  @P1 BRA `(.L_x_25) ;  /* 0x0000000000441947 */ /* 0x000fea0003800000 */
[----:B---3--:R-:W0:Y:S01]  /*12c0*/  S2R R17, SR_CgaCtaId ;  /* 0x0000000000117919 */ /* 0x008e220000008800 */
[----:B------:R-:W-:-:S04]  /*12d0*/  MOV R16, 0x400 ;  /* 0x0000040000107802 */ /* 0x000fc80000000f00 */
[----:B01----:R-:W-:-:S07]  /*12e0*/  LEA R27, R17, R16, 0x18 ;  /* 0x00000010111b7211 */ /* 0x003fce00078ec0ff */
.L_x_28:
[----:B------:R-:W-:Y:S02]  /*12f0*/  IMAD R16, R20, 0x4, R27 ;  /* 0x0000000414107824 */ /* 0x000fe400078e021b */
[----:B0-----:R-:W-:Y:S02]  /*1300*/  IMAD R22, R18, 0x4, R5 ;  /* 0x0000000412167824 */ /* 0x001fe400078e0205 */
[----:B------:R-:W-:Y:S01]  /*1310*/  VIADD R20, R20, 0x4 ;  /* 0x0000000414147836 */ /* 0x000fe20000000000 */
[----:B------:R-:W0:Y:S01]  /*1320*/  LDS R17, [R16] ;  /* 0x0000000010117984 */ /* 0x000e220000000800 */
[----:B------:R-:W-:-:S03]  /*1330*/  VIADD R18, R18, 0x4 ;  /* 0x0000000412127836 */ /* 0x000fc60000000000 */
[----:B------:R-:W-:Y:S01]  /*1340*/  ISETP.NE.AND P0, PT, R20, R21, PT ;  /* 0x000000151400720c */ /* 0x000fe20003f05270 */
[----:B0-----:R-:W-:Y:S04]  /*1350*/  STS [R22], R17 ;  /* 0x0000001116007388 */ /* 0x001fe80000000800 */
[----:B----4-:R-:W0:Y:S04]  /*1360*/  LDS R19, [R16+0x4] ;  /* 0x0000040010137984 */ /* 0x010e280000000800 */
[----:B0-----:R-:W-:Y:S04]  /*1370*/  STS [R22+0x4], R19 ;  /* 0x0000041316007388 */ /* 0x001fe80000000800 */
[----:B------:R-:W0:Y:S04]  /*1380*/  LDS R23, [R16+0x8] ;  /* 0x0000080010177984 */ /* 0x000e280000000800 */
[----:B0-----:R-:W-:Y:S04]  /*1390*/  STS [R22+0x8], R23 ;  /* 0x0000081716007388 */ /* 0x001fe80000000800 */
[----:B--2---:R-:W0:Y:S04]  /*13a0*/  LDS R25, [R16+0xc] ;  /* 0x00000c0010197984 */ /* 0x004e280000000800 */
[----:B0-----:R0:W-:Y:S01]  /*13b0*/  STS [R22+0xc], R25 ;  /* 0x00000c1916007388 */ /* 0x0011e20000000800 */
[----:B------:R-:W-:Y:S05]  /*13c0*/  @P0 BRA `(.L_x_28) ;  /* 0xfffffffc00c80947 */ /* 0x000fea000383ffff */
.L_x_25:
[----:B------:R-:W-:Y:S05]  /*13d0*/  BSYNC.RECONVERGENT B1 ;  /* 0x0000000000017941 */ /* 0x000fea0003800200 */
.L_x_24:
[----:B------:R-:W-:Y:S02]  /*13e0*/  IMAD.IADD R12, R13, 0x1, R12 ;  /* 0x000000010d0c7824 */ /* 0x000fe400078e020c */
[----:B------:R-:W-:Y:S02]  /*13f0*/  VIADD R14, R14, 0x1 ;  /* 0x000000010e0e7836 */ /* 0x000fe40000000000 */
[C---:B------:R-:W-:Y:S01]  /*1400*/  VIADD R21, R12.reuse, UR7 ;  /* 0x000000070c157c36 */ /* 0x040fe20008000000 */
[----:B------:R-:W-:-:S13]  /*1410*/  ISETP.GE.U32.AND P0, PT, R12, UR6, PT ;  /* 0x000000060c007c0c */ /* 0x000fda000bf06070 */
[----:B------:R-:W-:Y:S05]  /*1420*/  @!P0 BRA `(.L_x_29) ;  /* 0xfffffff400c08947 */ /* 0x000fea000383ffff */
.L_x_15:
[----:B------:R-:W-:Y:S05]  /*1430*/  BSYNC.RECONVERGENT B0 ;  /* 0x0000000000007941 */ /* 0x000fea0003800200 */
.L_x_14:
[----:B------:R-:W-:Y:S01]  /*1440*/  BAR.SYNC.DEFER_BLOCKING 0x0 ;  /* 0x0000000000007b1d */ /* 0x000fe20000010000 */
[----:B------:R-:W-:-:S05]  /*1450*/  ISETP.GE.U32.AND P0, PT, R2, UR6, PT ;  /* 0x0000000602007c0c */ /* 0x000fca000bf06070 */
[----:B------:R-:W-:Y:S08]  /*1460*/  BSSY.RECONVERGENT B0, `(.L_x_30) ;  /* 0x000002f000007945 */ /* 0x000ff00003800200 */
[----:B------:R-:W-:Y:S05]  /*1470*/  @P0 BRA `(.L_x_31) ;  /* 0x0000000000b40947 */ /* 0x000fea0003800000 */
[C---:B------:R-:W-:Y:S01]  /*1480*/  LOP3.LUT R11, R7.reuse, 0x3, RZ, 0xc0, !PT ;  /* 0x00000003070b7812 */ /* 0x040fe200078ec0ff */
[----:B------:R-:W-:Y:S01]  /*1490*/  BSSY.RECONVERGENT B1, `(.L_x_32) ;  /* 0x0000014000017945 */ /* 0x000fe20003800200 */
[----:B------:R-:W-:Y:S01]  /*14a0*/  ISETP.GE.U32.AND P1, PT, R7, 0x3, PT ;  /* 0x000000030700780c */ /* 0x000fe20003f26070 */
[----:B------:R-:W-:Y:S01]  /*14b0*/  IMAD.MOV.U32 R12, RZ, RZ, R2 ;  /* 0x000000ffff0c7224 */ /* 0x000fe200078e0002 */
[----:B------:R-:W-:-:S13]  /*14c0*/  ISETP.NE.AND P0, PT, R11, 0x3, PT ;  /* 0x000000030b00780c */ /* 0x000fda0003f05270 */
[----:B------:R-:W-:Y:S05]  /*14d0*/  @!P0 BRA `(.L_x_33) ;  /* 0x00000000003c8947 */ /* 0x000fea0003800000 */
[----:B------:R-:W5:Y:S01]  /*14e0*/  LDS R9, [R6] ;  /* 0x0000000006097984 */ /* 0x000f620000000800 */
[----:B------:R-:W-:Y:S01]  /*14f0*/  ISETP.NE.AND P0, PT, R11, RZ, PT ;  /* 0x000000ff0b00720c */ /* 0x000fe20003f05270 */
[----:B------:R-:W-:Y:S02]  /*1500*/  IMAD.MOV.U32 R12, RZ, RZ, R4 ;  /* 0x000000ffff0c7224 */ /* 0x000fe400078e0004 */
[----:B-----5:R0:W-:Y:S10]  /*1510*/  STS [R8], R9 ;  /* 0x0000000908007388 */ /* 0x0201f40000000800 */
[----:B------:R-:W-:Y:S05]  /*1520*/  @!P0 BRA `(.L_x_33) ;  /* 0x0000000000288947 */ /* 0x000fea0003800000 */
[----:B0-----:R-:W0:Y:S01]  /*1530*/  LDS R9, [R10] ;  /* 0x000000000a097984 */ /* 0x001e220000000800 */
[----:B------:R-:W-:Y:S01]  /*1540*/  ISETP.NE.AND P0, PT, R11, 0x1, PT ;  /* 0x000000010b00780c */ /* 0x000fe20003f05270 */
[C---:B------:R-:W-:Y:S02]  /*1550*/  IMAD R16, R3.reuse, 0x4, R8 ;  /* 0x0000000403107824 */ /* 0x040fe400078e0208 */
[----:B------:R-:W-:Y:S02]  /*1560*/  IMAD R11, R3, 0x4, R10 ;  /* 0x00000004030b7824 */ /* 0x000fe400078e020a */
[----:B------:R-:W-:-:S08]  /*1570*/  VIADD R12, R4, UR9 ;  /* 0x00000009040c7c36 */ /* 0x000fd00008000000 */
[----:B------:R-:W-:Y:S02]  /*1580*/  @P0 IMAD R14, R3, 0x4, R16 ;  /* 0x00000004030e0824 */ /* 0x000fe400078e0210 */
[----:B------:R-:W-:Y:S01]  /*1590*/  @P0 VIADD R12, R12, UR9 ;  /* 0x000000090c0c0c36 */ /* 0x000fe20008000000 */
[----:B0-----:R-:W-:Y:S04]  /*15a0*/  STS [R16], R9 ;  /* 0x0000000910007388 */ /* 0x001fe80000000800 */
[----:B------:R-:W0:Y:S04]  /*15b0*/  @P0 LDS R11, [R11] ;  /* 0x000000000b0b0984 */ /* 0x000e280000000800 */
[----:B0-----:R0:W-:Y:S02]  /*15c0*/  @P0 STS [R14], R11 ;  /* 0x0000000b0e000388 */ /* 0x0011e40000000800 */
.L_x_33:
[----:B------:R-:W-:Y:S05]  /*15d0*/  BSYNC.RECONVERGENT B1 ;  /* 0x0000000000017941 */ /* 0x000fea0003800200 */
.L_x_32:
[----:B------:R-:W-:Y:S05]  /*15e0*/  @!P1 BRA `(.L_x_31) ;  /* 0x0000000000589947 */ /* 0x000fea0003800000 */
[----:B0-----:R-:W3:Y:S01]  /*15f0*/  S2R R14, SR_CgaCtaId ;  /* 0x00000000000e7919 */ /* 0x001ee20000008800 */
[----:B------:R-:W-:-:S04]  /*1600*/  MOV R9, 0x400 ;  /* 0x0000040000097802 */ /* 0x000fc80000000f00 */
[----:B---3--:R-:W-:-:S07]  /*1610*/  LEA R17, R14, R9, 0x18 ;  /* 0x000000090e117211 */ /* 0x008fce00078ec0ff */
.L_x_34:
[C---:B0-----:R-:W-:Y:S02]  /*1620*/  IMAD R14, R12.reuse, 0x4, R5 ;  /* 0x000000040c0e7824 */ /* 0x041fe400078e0205 */
[----:B------:R-:W-:Y:S02]  /*1630*/  IMAD R16, R12, 0x4, R17 ;  /* 0x000000040c107824 */ /* 0x000fe400078e0211 */
[C---:B------:R-:W-:Y:S01]  /*1640*/  IMAD R18, R3.reuse, 0x4, R14 ;  /* 0x0000000403127824 */ /* 0x040fe200078e020e */
[----:B------:R0:W3:Y:S01]  /*1650*/  LDS R9, [R14] ;  /* 0x000000000e097984 */ /* 0x0000e20000000800 */
[C---:B------:R-:W-:Y:S02]  /*1660*/  IMAD R20, R3.reuse, 0x4, R16 ;  /* 0x0000000403147824 */ /* 0x040fe400078e0210 */
[C---:B------:R-:W-:Y:S02]  /*1670*/  IMAD R22, R3.reuse, 0x4, R18 ;  /* 0x0000000403167824 */ /* 0x040fe400078e0212 */
[----:B----4-:R-:W-:-:S02]  /*1680*/  IMAD R24, R3, 0x4, R20 ;  /* 0x0000000403187824 */ /* 0x010fc400078e0214 */
[C---:B------:R-:W-:Y:S02]  /*1690*/  IMAD R15, R3.reuse, 0x4, R22 ;  /* 0x00000004030f7824 */ /* 0x040fe400078e0216 */
[C---:B0-----:R-:W-:Y:S02]  /*16a0*/  IMAD R14, R3.reuse, 0x4, R24 ;  /* 0x00000004030e7824 */ /* 0x041fe400078e0218 */
[----:B------:R-:W-:-:S05]  /*16b0*/  IMAD R12, R3, 0x4, R12 ;  /* 0x00000004030c7824 */ /* 0x000fca00078e020c */
[----:B------:R-:W-:Y:S01]  /*16c0*/  ISETP.GE.U32.AND P0, PT, R12, UR6, PT ;  /* 0x000000060c007c0c */ /* 0x000fe2000bf06070 */
[----:B---3--:R-:W-:Y:S04]  /*16d0*/  STS [R16], R9 ;  /* 0x0000000910007388 */ /* 0x008fe80000000800 */
[----:B------:R-:W0:Y:S04]  /*16e0*/  LDS R11, [R18] ;  /* 0x00000000120b7984 */ /* 0x000e280000000800 */
[----:B0-----:R-:W-:Y:S04]  /*16f0*/  STS [R20], R11 ;  /* 0x0000000b14007388 */ /* 0x001fe80000000800 */
[----:B------:R-:W0:Y:S04]  /*1700*/  LDS R13, [R22] ;  /* 0x00000000160d7984 */ /* 0x000e280000000800 */
[----:B0-----:R-:W-:Y:S04]  /*1710*/  STS [R24], R13 ;  /* 0x0000000d18007388 */ /* 0x001fe80000000800 */
[----:B------:R-:W0:Y:S04]  /*1720*/  LDS R15, [R15] ;  /* 0x000000000f0f7984 */ /* 0x000e280000000800 */
[----:B0-----:R0:W-:Y:S01]  /*1730*/  STS [R14], R15 ;  /* 0x0000000f0e007388 */ /* 0x0011e20000000800 */
[----:B------:R-:W-:Y:S05]  /*1740*/  @!P0 BRA `(.L_x_34) ;  /* 0xfffffffc00b48947 */ /* 0x000fea000383ffff */
.L_x_31:
[----:B------:R-:W-:Y:S05]  /*1750*/  BSYNC.RECONVERGENT B0 ;  /* 0x0000000000007941 */ /* 0x000fea0003800200 */
.L_x_30:
[----:B------:R-:W-:Y:S01]  /*1760*/  BAR.SYNC.DEFER_BLOCKING 0x0 ;  /* 0x0000000000007b1d */ /* 0x000fe20000010000 */
[----:B------:R-:W-:-:S09]  /*1770*/  UISETP.GE.U32.AND UP0, UPT, UR7, UR6, UPT ;  /* 0x000000060700728c */ /* 0x000fd2000bf06070 */
[----:B------:R-:W-:Y:S05]  /*1780*/  BRA.U !UP0, `(.L_x_35) ;  /* 0xfffffff108b47547 */ /* 0x000fea000b83ffff */
.L_x_13:
[----:B------:R-:W-:-:S13]  /*1790*/  ISETP.GE.U32.AND P0, PT, R2, UR6, PT ;  /* 0x0000000602007c0c */ /* 0x000fda000bf06070 */
[----:B------:R-:W-:Y:S05]  /*17a0*/  @P0 EXIT ;  /* 0x000000000000094d */ /* 0x000fea0003800000 */
[----:B0-----:R-:W0:Y:S01]  /*17b0*/  I2F.U32.RP R8, UR9 ;  /* 0x0000000900087d06 */ /* 0x001e220008209000 */
[----:B------:R-:W-:Y:S01]  /*17c0*/  VIADD R7, R2, UR9 ;  /* 0x0000000902077c36 */ /* 0x000fe20008000000 */
[----:B------:R-:W-:Y:S01]  /*17d0*/  ISETP.NE.U32.AND P2, PT, RZ, UR9, PT ;  /* 0x00000009ff007c0c */ /* 0x000fe2000bf45070 */
[----:B------:R-:W-:Y:S01]  /*17e0*/  BSSY.RECONVERGENT B0, `(.L_x_36) ;  /* 0x0000030000007945 */ /* 0x000fe20003800200 */
[----:B------:R-:W-:Y:S02]  /*17f0*/  IMAD R15, R0, UR6, RZ ;  /* 0x00000006000f7c24 */ /* 0x000fe4000f8e02ff */
[C---:B------:R-:W-:Y:S02]  /*1800*/  ISETP.GE.U32.AND P0, PT, R7.reuse, UR6, PT ;  /* 0x0000000607007c0c */ /* 0x040fe4000bf06070 */
[----:B------:R-:W-:Y:S02]  /*1810*/  VIMNMX.U32 R3, PT, PT, R7, UR6, !PT ;  /* 0x0000000607037c48 */ /* 0x000fe4000ffe0000 */
[----:B------:R-:W-:-:S04]  /*1820*/  SEL R6, RZ, 0x1, P0 ;  /* 0x00000001ff067807 */ /* 0x000fc80000000000 */
[----:B------:R-:W-:Y:S01]  /*1830*/  IADD3 R3, PT, PT, R3, -R7, -R6 ;  /* 0x8000000703037210 */ /* 0x000fe20007ffe806 */
[----:B0-----:R-:W0:Y:S02]  /*1840*/  MUFU.RCP R8, R8 ;  /* 0x0000000800087308 */ /* 0x001e240000001000 */
[----:B0-----:R-:W-:-:S06]  /*1850*/  VIADD R4, R8, 0xffffffe ;  /* 0x0ffffffe08047836 */ /* 0x001fcc0000000000 */
[----:B------:R0:W5:Y:S02]  /*1860*/  F2I.FTZ.U32.TRUNC.NTZ R5, R4 ;  /* 0x0000000400057305 */ /* 0x000164000021f000 */
[----:B0-----:R-:W-:Y:S02]  /*1870*/  IMAD.MOV.U32 R4, RZ, RZ, RZ ;  /* 0x000000ffff047224 */ /* 0x001fe400078e00ff */
[----:B-----5:R-:W-:-:S04]  /*1880*/  IMAD.MOV R9, RZ, RZ, -R5 ;  /* 0x000000ffff097224 */ /* 0x020fc800078e0a05 */
[----:B------:R-:W-:-:S04]  /*1890*/  IMAD R9, R9, UR9, RZ ;  /* 0x0000000909097c24 */ /* 0x000fc8000f8e02ff */
[----:B------:R-:W-:-:S06]  /*18a0*/  IMAD.HI.U32 R8, R5, R9, R4 ;  /* 0x0000000905087227 */ /* 0x000fcc00078e0004 */
[----:B------:R-:W-:-:S04]  /*18b0*/  IMAD.HI.U32 R5, R8, R3, RZ ;  /* 0x0000000308057227 */ /* 0x000fc800078e00ff */
[----:B------:R-:W-:-:S04]  /*18c0*/  IMAD.MOV R4, RZ, RZ, -R5 ;  /* 0x000000ffff047224 */ /* 0x000fc800078e0a05 */
[----:B------:R-:W-:-:S05]  /*18d0*/  IMAD R3, R4, UR9, R3 ;  /* 0x0000000904037c24 */ /* 0x000fca000f8e0203 */
[----:B------:R-:W-:-:S13]  /*18e0*/  ISETP.GE.U32.AND P0, PT, R3, UR9, PT ;  /* 0x0000000903007c0c */ /* 0x000fda000bf06070 */
[----:B------:R-:W-:Y:S02]  /*18f0*/  @P0 VIADD R3, R3, -UR9 ;  /* 0x8000000903030c36 */ /* 0x000fe40008000000 */
[----:B------:R-:W-:-:S03]  /*1900*/  @P0 VIADD R5, R5, 0x1 ;  /* 0x0000000105050836 */ /* 0x000fc60000000000 */
[----:B------:R-:W-:-:S13]  /*1910*/  ISETP.GE.U32.AND P1, PT, R3, UR9, PT ;  /* 0x0000000903007c0c */ /* 0x000fda000bf26070 */
[----:B------:R-:W-:Y:S01]  /*1920*/  @P1 VIADD R5, R5, 0x1 ;  /* 0x0000000105051836 */ /* 0x000fe20000000000 */
[----:B------:R-:W-:-:S05]  /*1930*/  @!P2 LOP3.LUT R5, RZ, UR9, RZ, 0x33, !PT ;  /* 0x00000009ff05ac12 */ /* 0x000fca000f8e33ff */
[----:B------:R-:W-:-:S05]  /*1940*/  IMAD.IADD R3, R6, 0x1, R5 ;  /* 0x0000000106037824 */ /* 0x000fca00078e0205 */
[C---:B------:R-:W-:Y:S02]  /*1950*/  LOP3.LUT R4, R3.reuse, 0x3, RZ, 0xc0, !PT ;  /* 0x0000000303047812 */ /* 0x040fe400078ec0ff */
[----:B------:R-:W-:Y:S02]  /*1960*/  ISETP.GE.U32.AND P1, PT, R3, 0x3, PT ;  /* 0x000000030300780c */ /* 0x000fe40003f26070 */
[----:B------:R-:W-:-:S13]  /*1970*/  ISETP.NE.AND P0, PT, R4, 0x3, PT ;  /* 0x000000030400780c */ /* 0x000fda0003f05270 */
[----:B------:R-:W-:Y:S05]  /*1980*/  @!P0 BRA `(.L_x_37) ;  /* 0x0000000000548947 */ /* 0x000fea0003800000 */
[----:B------:R-:W0:Y:S01]  /*1990*/  S2UR UR5, SR_CgaCtaId ;  /* 0x00000000000579c3 */ /* 0x000e220000008800 */
[----:B------:R-:W-:Y:S01]  /*19a0*/  VIADD R3, R3, 0x1 ;  /* 0x0000000103037836 */ /* 0x000fe20000000000 */
[----:B------:R-:W-:Y:S01]  /*19b0*/  UMOV UR4, 0x400 ;  /* 0x0000040000047882 */ /* 0x000fe20000000000 */
[----:B------:R-:W-:-:S03]  /*19c0*/  IMAD.IADD R9, R15, 0x1, R2 ;  /* 0x000000010f097824 */ /* 0x000fc600078e0202 */
[----:B------:R-:W-:Y:S02]  /*19d0*/  LOP3.LUT R3, R3, 0x3, RZ, 0xc0, !PT ;  /* 0x0000000303037812 */ /* 0x000fe400078ec0ff */
[----:B------:R-:W1:Y:S08]  /*19e0*/  LDC R10, c[0x0][0x388] ;  /* 0x0000e200ff0a7b82 */ /* 0x000e700000000800 */
[----:B------:R-:W1:Y:S01]  /*19f0*/  LDC.64 R6, c[0x0][0x380] ;  /* 0x0000e000ff067b82 */ /* 0x000e620000000a00 */
[----:B0-----:R-:W-:-:S06]  /*1a00*/  ULEA UR4, UR5, UR4, 0x18 ;  /* 0x0000000405047291 */ /* 0x001fcc000f8ec0ff */
[----:B------:R-:W-:Y:S01]  /*1a10*/  LEA R8, R2, UR4, 0x2 ;  /* 0x0000000402087c11 */ /* 0x000fe2000f8e10ff */
[----:B------:R-:W-:Y:S02]  /*1a20*/  IMAD R2, R3, UR9, R2 ;  /* 0x0000000903027c24 */ /* 0x000fe4000f8e0202 */
[----:B------:R-:W-:-:S07]  /*1a30*/  IMAD.MOV R3, RZ, RZ, -R3 ;  /* 0x000000ffff037224 */ /* 0x000fce00078e0a03 */
.L_x_38:
[C---:B-1----:R-:W-:Y:S01]  /*1a40*/  ISETP.GE.AND P0, PT, R9.reuse, R10, PT ;  /* 0x0000000a0900720c */ /* 0x042fe20003f06270 */
[----:B------:R-:W0:Y:S01]  /*1a50*/  LDC R13, c[0x0][0x360] ;  /* 0x0000d800ff0d7b82 */ /* 0x000e220000000800 */
[----:B------:R-:W-:-:S04]  /*1a60*/  IMAD.WIDE R4, R9, 0x4, R6 ;  /* 0x0000000409047825 */ /* 0x000fc800078e0206 */
[----:B------:R-:W-:Y:S02]  /*1a70*/  VIADD R3, R3, 0x1 ;  /* 0x0000000103037836 */ /* 0x000fe40000000000 */
[----:B------:R-:W-:-:S05]  /*1a80*/  VIADD R9, R9, UR9 ;  /* 0x0000000909097c36 */ /* 0x000fca0008000000 */
[----:B------:R0:W1:Y:S02]  /*1a90*/  @!P0 LDS R11, [R8] ;  /* 0x00000000080b8984 */ /* 0x0000640000000800 */
[----:B0-----:R-:W-:Y:S02]  /*1aa0*/  IMAD R8, R13, 0x4, R8 ;  /* 0x000000040d087824 */ /* 0x001fe400078e0208 */
[----:B-1----:R0:W-:Y:S01]  /*1ab0*/  @!P0 STG.E desc[UR10][R4.64], R11 ;  /* 0x0000000b04008986 */ /* 0x0021e2000c10190a */
[----:B------:R-:W-:-:S13]  /*1ac0*/  ISETP.NE.AND P0, PT, R3, RZ, PT ;  /* 0x000000ff0300720c */ /* 0x000fda0003f05270 */
[----:B0-----:R-:W-:Y:S05]  /*1ad0*/  @P0 BRA `(.L_x_38) ;  /* 0xfffffffc00d80947 */ /* 0x001fea000383ffff */
.L_x_37:
[----:B------:R-:W-:Y:S05]  /*1ae0*/  BSYNC.RECONVERGENT B0 ;  /* 0x0000000000007941 */ /* 0x000fea0003800200 */
.L_x_36:
[----:B------:R-:W-:Y:S05]  /*1af0*/  @!P1 EXIT ;  /* 0x000000000000994d */ /* 0x000fea0003800000 */
[----:B------:R-:W0:Y:S01]  /*1b00*/  LDC R3, c[0x0][0x360] ;  /* 0x0000d800ff037b82 */ /* 0x000e220000000800 */
[----:B------:R-:W-:Y:S01]  /*1b10*/  IMAD.SHL.U32 R0, R0, 0x8, RZ ;  /* 0x0000000800007824 */ /* 0x000fe200078e00ff */
[----:B------:R-:W-:Y:S01]  /*1b20*/  UMOV UR4, 0x400 ;  /* 0x0000040000047882 */ /* 0x000fe20000000000 */
[--C-:B------:R-:W-:Y:S01]  /*1b30*/  IMAD.IADD R12, R15, 0x1, R2.reuse ;  /* 0x000000010f0c7824 */ /* 0x100fe200078e0202 */
[----:B------:R-:W0:Y:S01]  /*1b40*/  LDCU UR12, c[0x0][0x388] ;  /* 0x00007100ff0c77ac */ /* 0x000e220008000800 */
[C---:B------:R-:W-:Y:S02]  /*1b50*/  VIADD R5, R0.reuse, 0x2 ;  /* 0x0000000200057836 */ /* 0x040fe40000000000 */
[----:B------:R-:W-:Y:S01]  /*1b60*/  VIADD R7, R0, 0x3 ;  /* 0x0000000300077836 */ /* 0x000fe20000000000 */
[----:B------:R-:W5:Y:S01]  /*1b70*/  S2UR UR5, SR_CgaCtaId ;  /* 0x00000000000579c3 */ /* 0x000f620000008800 */
[--C-:B------:R-:W-:Y:S02]  /*1b80*/  IMAD R14, R5, UR9, R2.reuse ;  /* 0x00000009050e7c24 */ /* 0x100fe4000f8e0202 */
[----:B------:R-:W-:-:S02]  /*1b90*/  IMAD R15, R7, UR9, R2 ;  /* 0x00000009070f7c24 */ /* 0x000fc4000f8e0202 */
[----:B0-----:R-:W-:Y:S02]  /*1ba0*/  IMAD R13, R0, UR9, R3 ;  /* 0x00000009000d7c24 */ /* 0x001fe4000f8e0203 */
[C---:B------:R-:W-:Y:S02]  /*1bb0*/  IMAD.SHL.U32 R0, R2.reuse, 0x4, RZ ;  /* 0x0000000402007824 */ /* 0x040fe400078e00ff */
[----:B------:R-:W-:Y:S01]  /*1bc0*/  IMAD.IADD R13, R2, 0x1, R13 ;  /* 0x00000001020d7824 */ /* 0x000fe200078e020d */
[----:B-----5:R-:W-:-:S04]  /*1bd0*/  ULEA UR4, UR5, UR4, 0x18 ;  /* 0x0000000405047291 */ /* 0x020fc8000f8ec0ff */
[----:B------:R-:W-:Y:S02]  /*1be0*/  UIADD3 UR5, UPT, UPT, UR6, UR4, URZ ;  /* 0x0000000406057290 */ /* 0x000fe4000fffe0ff */
[----:B------:R-:W-:Y:S02]  /*1bf0*/  UIMAD UR7, UR9, 0xc, UR4 ;  /* 0x0000000c090778a4 */ /* 0x000fe4000f8e0204 */
[----:B------:R-:W-:-:S12]  /*1c00*/  ULEA UR8, UR9, UR4, 0x2 ;  /* 0x0000000409087291 */ /* 0x000fd8000f8e10ff */
.L_x_39:
[----:B------:R-:W-:Y:S02]  /*1c10*/  ISETP.GE.AND P0, PT, R12, UR12, PT ;  /* 0x0000000c0c007c0c */ /* 0x000fe4000bf06270 */
[----:B------:R-:W-:Y:S02]  /*1c20*/  ISETP.GE.AND P1, PT, R13, UR12, PT ;  /* 0x0000000c0d007c0c */ /* 0x000fe4000bf26270 */
[----:B------:R-:W-:Y:S02]  /*1c30*/  ISETP.GE.AND P2, PT, R14, UR12, PT ;  /* 0x0000000c0e007c0c */ /* 0x000fe4000bf46270 */
[----:B------:R-:W-:Y:S02]  /*1c40*/  ISETP.GE.AND P3, PT, R15, UR12, PT ;  /* 0x0000000c0f007c0c */ /* 0x000fe4000bf66270 */
[----:B------:R-:W-:-:S04]  /*1c50*/  IADD3 R2, PT, PT, R2, UR9, R3 ;  /* 0x0000000902027c10 */ /* 0x000fc8000fffe003 */
[----:B------:R-:W-:Y:S01]  /*1c60*/  IADD3 R2, PT, PT, R2, UR9, R3 ;  /* 0x0000000902027c10 */ /* 0x000fe2000fffe003 */
[----:B0--3--:R-:W0:Y:S01]  /*1c70*/  @!P0 LDS R17, [R0+UR4] ;  /* 0x0000000400118984 */ /* 0x009e220008000800 */
[----:B------:R-:W3:Y:S03]  /*1c80*/  @!P0 LDC.64 R6, c[0x0][0x380] ;  /* 0x0000e000ff068b82 */ /* 0x000ee60000000a00 */
[----:B----4-:R-:W4:Y:S04]  /*1c90*/  @!P1 LDS R19, [R0+UR8] ;  /* 0x0000000800139984 */ /* 0x010f280008000800 */
[----:B------:R-:W5:Y:S01]  /*1ca0*/  @!P2 LDS R21, [R0+UR5] ;  /* 0x000000050015a984 */ /* 0x000f620008000800 */
[----:B------:R-:W1:Y:S03]  /*1cb0*/  @!P1 LDC.64 R10, c[0x0][0x380] ;  /* 0x0000e000ff0a9b82 */ /* 0x000e660000000a00 */
[----:B------:R2:W5:Y:S05]  /*1cc0*/  @!P3 LDS R23, [R0+UR7] ;  /* 0x000000070017b984 */ /* 0x00056a0008000800 */
[----:B------:R-:W4:Y:S01]  /*1cd0*/  @!P2 LDC.64 R8, c[0x0][0x380] ;  /* 0x0000e000ff08ab82 */ /* 0x000f220000000a00 */
[----:B--2---:R-:W-:-:S07]  /*1ce0*/  IMAD R0, R3, 0x10, R0 ;  /* 0x0000001003007824 */ /* 0x004fce00078e0200 */
[----:B------:R-:W2:Y:S01]  /*1cf0*/  @!P3 LDC.64 R4, c[0x0][0x380] ;  /* 0x0000e000ff04bb82 */ /* 0x000ea20000000a00 */
[----:B---3--:R-:W-:-:S04]  /*1d00*/  @!P0 IMAD.WIDE R6, R12, 0x4, R6 ;  /* 0x000000040c068825 */ /* 0x008fc800078e0206 */
[----:B------:R-:W-:Y:S02]  /*1d10*/  IMAD R12, R3, 0x4, R12 ;  /* 0x00000004030c7824 */ /* 0x000fe400078e020c */
[----:B-1----:R-:W-:-:S04]  /*1d20*/  @!P1 IMAD.WIDE R10, R13, 0x4, R10 ;  /* 0x000000040d0a9825 */ /* 0x002fc800078e020a */
[C---:B------:R-:W-:Y:S01]  /*1d30*/  IMAD R13, R3.reuse, 0x4, R13 ;  /* 0x00000004030d7824 */ /* 0x040fe200078e020d */
[----:B0-----:R0:W-:Y:S01]  /*1d40*/  @!P0 STG.E desc[UR10][R6.64], R17 ;  /* 0x0000001106008986 */ /* 0x0011e2000c10190a */
[----:B----4-:R-:W-:Y:S01]  /*1d50*/  @!P2 IMAD.WIDE R8, R14, 0x4, R8 ;  /* 0x000000040e08a825 */ /* 0x010fe200078e0208 */
[----:B------:R-:W-:Y:S02]  /*1d60*/  ISETP.GE.U32.AND P0, PT, R2, UR6, PT ;  /* 0x0000000602007c0c */ /* 0x000fe4000bf06070 */
[----:B------:R0:W-:Y:S01]  /*1d70*/  @!P1 STG.E desc[UR10][R10.64], R19 ;  /* 0x000000130a009986 */ /* 0x0001e2000c10190a */
[----:B------:R-:W-:-:S03]  /*1d80*/  IMAD R14, R3, 0x4, R14 ;  /* 0x00000004030e7824 */ /* 0x000fc600078e020e */
[----:B-----5:R0:W-:Y:S01]  /*1d90*/  @!P2 STG.E desc[UR10][R8.64], R21 ;  /* 0x000000150800a986 */ /* 0x0201e2000c10190a */
[----:B--2---:R-:W-:-:S04]  /*1da0*/  @!P3 IMAD.WIDE R4, R15, 0x4, R4 ;  /* 0x000000040f04b825 */ /* 0x004fc800078e0204 */
[----:B------:R-:W-:Y:S01]  /*1db0*/  IMAD R15, R3, 0x4, R15 ;  /* 0x00000004030f7824 */ /* 0x000fe200078e020f */
[----:B------:R0:W-:Y:S01]  /*1dc0*/  @!P3 STG.E desc[UR10][R4.64], R23 ;  /* 0x000000170400b986 */ /* 0x0001e2000c10190a */
[----:B------:R-:W-:Y:S05]  /*1dd0*/  @!P0 BRA `(.L_x_39) ;  /* 0xfffffffc008c8947 */ /* 0x000fea000383ffff */
[----:B------:R-:W-:Y:S05]  /*1de0*/  EXIT ;  /* 0x000000000000794d */ /* 0x000fea0003800000 */
.L_x_40:
        /* <DEDUP_REMOVED lines=9> */
.L_x_47:


//--------------------- .text._Z19reduce_shared_blockPKfiPf --------------------------
	.section	.text._Z19reduce_shared_blockPKfiPf,"ax",@progbits
	.align	128
        .global         _Z19reduce_shared_blockPKfiPf
        .type           _Z19reduce_shared_blockPKfiPf,@function
        .size           _Z19reduce_shared_blockPKfiPf,(.L_x_48 - _Z19reduce_shared_blockPKfiPf)
        .other          _Z19reduce_shared_blockPKfiPf,@"STO_CUDA_ENTRY STV_DEFAULT"
_Z19reduce_shared_blockPKfiPf:
.text._Z19reduce_shared_blockPKfiPf:
[----:B------:R-:W-:Y:S01]  /*0000*/  LDC R1, c[0x0][0x37c] ;  /* 0x0000df00ff017b82 */ /* 0x000fe20000000800 */
[----:B------:R-:W0:Y:S07]  /*0010*/  S2R R7, SR_TID.X ;  /* 0x0000000000077919 */ /* 0x000e2e0000002100 */
[----:B------:R-:W0:Y:S01]  /*0020*/  S2UR UR4, SR_CTAID.X ;  /* 0x00000000000479c3 */ /* 0x000e220000002500 */
[----:B------:R-:W1:Y:S01]  /*0030*/  LDCU UR5, c[0x0][0x388] ;  /* 0x00007100ff0577ac */ /* 0x000e620008000800 */
[----:B------:R-:W-:Y:S01]  /*0040*/  IMAD.MOV.U32 R4, RZ, RZ, RZ ;  /* 0x000000ffff047224 */ /* 0x000fe200078e00ff */
[----:B------:R-:W2:Y:S05]  /*0050*/  LDCU.64 UR6, c[0x0][0x358] ;  /* 0x00006b00ff0677ac */ /* 0x000eaa0008000a00 */
[----:B------:R-:W0:Y:S02]  /*0060*/  LDC R0, c[0x0][0x360] ;  /* 0x0000d800ff007b82 */ /* 0x000e240000000800 */
[----:B0-----:R-:W-:-:S05]  /*0070*/  IMAD R5, R0, UR4, R7 ;  /* 0x0000000400057c24 */ /* 0x001fca000f8e0207 */
[----:B-1----:R-:W-:-:S13]  /*0080*/  ISETP.GE.AND P0, PT, R5, UR5, PT ;  /* 0x0000000505007c0c */ /* 0x002fda000bf06270 */
[----:B------:R-:W0:Y:S02]  /*0090*/  @!P0 LDC.64 R2, c[0x0][0x380] ;  /* 0x0000e000ff028b82 */ /* 0x000e240000000a00 */
[----:B0-----:R-:W-:-:S05]  /*00a0*/  @!P0 IMAD.WIDE R2, R5, 0x4, R2 ;  /* 0x0000000405028825 */ /* 0x001fca00078e0202 */
[----:B--2---:R-:W2:Y:S01]  /*00b0*/  @!P0 LDG.E.CONSTANT R4, desc[UR6][R2.64] ;  /* 0x0000000602048981 */ /* 0x004ea2000c1e9900 */
[----:B------:R-:W0:Y:S01]  /*00c0*/  S2UR UR5, SR_CgaCtaId ;  /* 0x00000000000579c3 */ /* 0x000e220000008800 */
[----:B------:R-:W-:Y:S01]  /*00d0*/  UMOV UR4, 0x400 ;  /* 0x0000040000047882 */ /* 0x000fe20000000000 */
[----:B------:R-:W-:Y:S02]  /*00e0*/  ISETP.GE.U32.AND P1, PT, R0, 0x2, PT ;  /* 0x000000020000780c */ /* 0x000fe40003f26070 */
[----:B------:R-:W-:Y:S01]  /*00f0*/  ISETP.NE.AND P0, PT, R7, RZ, PT ;  /* 0x000000ff0700720c */ /* 0x000fe20003f05270 */
[----:B0-----:R-:W-:-:S06]  /*0100*/  ULEA UR4, UR5, UR4, 0x18 ;  /* 0x0000000405047291 */ /* 0x001fcc000f8ec0ff */
[----:B------:R-:W-:-:S05]  /*0110*/  LEA R5, R7, UR4, 0x2 ;  /* 0x0000000407057c11 */ /* 0x000fca000f8e10ff */
[----:B--2---:R0:W-:Y:S01]  /*0120*/  STS [R5], R4 ;  /* 0x0000000405007388 */ /* 0x0041e20000000800 */
[----:B------:R-:W-:Y:S06]  /*0130*/  BAR.SYNC.DEFER_BLOCKING 0x0 ;  /* 0x0000000000007b1d */ /* 0x000fec0000010000 */
[----:B------:R-:W-:Y:S05]  /*0140*/  @!P1 BRA `(.L_x_41) ;  /* 0x00000000002c9947 */ /* 0x000fea0003800000 */
.L_x_42:
[----:B------:R-:W-:-:S04]  /*0150*/  SHF.R.U32.HI R6, RZ, 0x1, R0 ;  /* 0x00000001ff067819 */ /* 0x000fc80000011600 */
[----:B------:R-:W-:-:S13]  /*0160*/  ISETP.GE.U32.AND P1, PT, R7, R6, PT ;  /* 0x000000060700720c */ /* 0x000fda0003f26070 */
[----:B------:R-:W-:Y:S01]  /*0170*/  @!P1 IMAD R2, R6, 0x4, R5 ;  /* 0x0000000406029824 */ /* 0x000fe200078e0205 */
[----:B------:R-:W-:Y:S05]  /*0180*/  @!P1 LDS R3, [R5] ;  /* 0x0000000005039984 */ /* 0x000fea0000000800 */
[----:B------:R-:W0:Y:S02]  /*0190*/  @!P1 LDS R2, [R2] ;  /* 0x0000000002029984 */ /* 0x000e240000000800 */
[----:B0-----:R-:W-:-:S05]  /*01a0*/  @!P1 FADD R4, R2, R3 ;  /* 0x0000000302049221 */ /* 0x001fca0000000000 */
[----:B------:R1:W-:Y:S01]  /*01b0*/  @!P1 STS [R5], R4 ;  /* 0x0000000405009388 */ /* 0x0003e20000000800 */
[----:B------:R-:W-:Y:S01]  /*01c0*/  BAR.SYNC.DEFER_BLOCKING 0x0 ;  /* 0x0000000000007b1d */ /* 0x000fe20000010000 */
[----:B------:R-:W-:Y:S01]  /*01d0*/  ISETP.GT.U32.AND P1, PT, R0, 0x3, PT ;  /* 0x000000030000780c */ /* 0x000fe20003f24070 */
[----:B------:R-:W-:-:S12]  /*01e0*/  IMAD.MOV.U32 R0, RZ, RZ, R6 ;  /* 0x000000ffff007224 */ /* 0x000fd800078e0006 */
[----:B-1----:R-:W-:Y:S05]  /*01f0*/  @P1 BRA `(.L_x_42) ;  /* 0xfffffffc00d41947 */ /* 0x002fea000383ffff */
.L_x_41:
[----:B------:R-:W-:Y:S05]  /*0200*/  @P0 EXIT ;  /* 0x000000000000094d */ /* 0x000fea0003800000 */
[----:B------:R-:W1:Y:S01]  /*0210*/  S2UR UR5, SR_CgaCtaId ;  /* 0x00000000000579c3 */ /* 0x000e620000008800 */
[----:B------:R-:W-:-:S07]  /*0220*/  UMOV UR4, 0x400 ;  /* 0x0000040000047882 */ /* 0x000fce0000000000 */
[----:B------:R-:W2:Y:S01]  /*0230*/  LDC.64 R2, c[0x0][0x390] ;  /* 0x0000e400ff027b82 */ /* 0x000ea20000000a00 */
[----:B-1----:R-:W-:-:S09]  /*0240*/  ULEA UR4, UR5, UR4, 0x18 ;  /* 0x0000000405047291 */ /* 0x002fd2000f8ec0ff */
[----:B0-----:R-:W2:Y:S04]  /*0250*/  LDS R5, [UR4] ;  /* 0x00000004ff057984 */ /* 0x001ea80008000800 */
[----:B--2---:R-:W-:Y:S01]  /*0260*/  REDG.E.ADD.F32.FTZ.RN.STRONG.GPU desc[UR6][R2.64], R5 ;  /* 0x00000005020079a6 */ /* 0x004fe2000c12f306 */
[----:B------:R-:W-:Y:S05]  /*0270*/  EXIT ;  /* 0x000000000000794d */ /* 0x000fea0003800000 */
.L_x_43:
        /* <DEDUP_REMOVED lines=16> */
.L_x_48:


//--------------------- .text._Z20reduce_global_atomicPKfiPf --------------------------
	.section	.text._Z20reduce_global_atomicPKfiPf,"ax",@progbits
	.align	128
        .global         _Z20reduce_global_atomicPKfiPf
        .type           _Z20reduce_global_atomicPKfiPf,@function
        .size           _Z20reduce_global_atomicPKfiPf,(.L_x_49 - _Z20reduce_global_atomicPKfiPf)
        .other          _Z20reduce_global_atomicPKfiPf,@"STO_CUDA_ENTRY STV_DEFAULT"
_Z20reduce_global_atomicPKfiPf:
.text._Z20reduce_global_atomicPKfiPf:
[----:B------:R-:W-:Y:S01]  /*0000*/  LDC R1, c[0x0][0x37c] ;  /* 0x0000df00ff017b82 */ /* 0x000fe20000000800 */
[----:B------:R-:W0:Y:S07]  /*0010*/  S2R R0, SR_TID.X ;  /* 0x0000000000007919 */ /* 0x000e2e0000002100 */
[----:B------:R-:W0:Y:S01]  /*0020*/  S2UR UR4, SR_CTAID.X ;  /* 0x00000000000479c3 */ /* 0x000e220000002500 */
[----:B------:R-:W1:Y:S07]  /*0030*/  LDCU UR5, c[0x0][0x388] ;  /* 0x00007100ff0577ac */ /* 0x000e6e0008000800 */
[----:B------:R-:W0:Y:S02]  /*0040*/  LDC R5, c[0x0][0x360] ;  /* 0x0000d800ff057b82 */ /* 0x000e240000000800 */
[----:B0-----:R-:W-:-:S05]  /*0050*/  IMAD R5, R5, UR4, R0 ;  /* 0x0000000405057c24 */ /* 0x001fca000f8e0200 */
[----:B-1----:R-:W-:-:S13]  /*0060*/  ISETP.GE.AND P0, PT, R5, UR5, PT ;  /* 0x0000000505007c0c */ /* 0x002fda000bf06270 */
[----:B------:R-:W-:Y:S05]  /*0070*/  @P0 EXIT ;  /* 0x000000000000094d */ /* 0x000fea0003800000 */
[----:B------:R-:W0:Y:S01]  /*0080*/  LDC.64 R2, c[0x0][0x380] ;  /* 0x0000e000ff027b82 */ /* 0x000e220000000a00 */
[----:B------:R-:W1:Y:S01]  /*0090*/  LDCU.64 UR4, c[0x0][0x358] ;  /* 0x00006b00ff0477ac */ /* 0x000e620008000a00 */
[----:B0-----:R-:W-:-:S06]  /*00a0*/  IMAD.WIDE R2, R5, 0x4, R2 ;  /* 0x0000000405027825 */ /* 0x001fcc00078e0202 */
[----:B-1----:R-:W2:Y:S01]  /*00b0*/  LDG.E.CONSTANT R3, desc[UR4][R2.64] ;  /* 0x0000000402037981 */ /* 0x002ea2000c1e9900 */
[----:B------:R-:W2:Y:S03]  /*00c0*/  LDC.64 R4, c[0x0][0x390] ;  /* 0x0000e400ff047b82 */ /* 0x000ea60000000a00 */
[----:B--2---:R-:W-:Y:S01]  /*00d0*/  REDG.E.ADD.F32.FTZ.RN.STRONG.GPU desc[UR4][R4.64], R3 ;  /* 0x00000003040079a6 */ /* 0x004fe2000c12f304 */
[----:B------:R-:W-:Y:S05]  /*00e0*/  EXIT ;  /* 0x000000000000794d */ /* 0x000fea0003800000 */
.L_x_44:
        /* <DEDUP_REMOVED lines=9> */
.L_x_49:


//--------------------- .nv.shared._Z17merge_pass_globalPKfPfii --------------------------
	.section	.nv.shared._Z17merge_pass_globalPKfPfii,"aw",@nobits
	.sectionflags	@""
	.align	16
	.zero		1024


//--------------------- .nv.shared.reserved.0     --------------------------
	.section	.nv.shared.reserved.0,"aw",@nobits
	.weak		__nv_reservedSMEM_offset_0_alias
	.size		__nv_reservedSMEM_offset_0_alias, 0, 64
	.other		__nv_reservedSMEM_offset_0_alias,@"STO_CUDA_RESERVED_SHARED STV_DEFAULT"
__nv_reservedSMEM_offset_0_alias:
	.zero		0
	.zero		64


//--------------------- .nv.shared._Z17merge_pass_sharedPKfPfii --------------------------
	.section	.nv.shared._Z17merge_pass_sharedPKfPfii,"aw",@nobits
	.sectionflags	@""
	.align	16
	.zero		1024


//--------------------- .nv.shared._Z33sort_tile_local_then_merge_sharedPfi --------------------------
	.section	.nv.shared._Z33sort_tile_local_then_merge_sharedPfi,"aw",@nobits
	.sectionflags	@""
	.align	16
	.zero		1024


//--------------------- .nv.shared._Z19reduce_shared_blockPKfiPf --------------------------
	.section	.nv.shared._Z19reduce_shared_blockPKfiPf,"aw",@nobits
	.sectionflags	@""
	.align	16
	.zero		1024


//--------------------- .nv.shared._Z20reduce_global_atomicPKfiPf --------------------------
	.section	.nv.shared._Z20reduce_global_atomicPKfiPf,"aw",@nobits
	.sectionflags	@""
	.align	16
	.zero		1024


//--------------------- .nv.constant0._Z17merge_pass_globalPKfPfii --------------------------
	.section	.nv.constant0._Z17merge_pass_globalPKfPfii,"a",@progbits
	.sectionflags	@""
	.align	4
.nv.constant0._Z17merge_pass_globalPKfPfii:
	.zero		920


//--------------------- .nv.constant0._Z17merge_pass_sharedPKfPfii --------------------------
	.section	.nv.constant0._Z17merge_pass_sharedPKfPfii,"a",@progbits
	.sectionflags	@""
	.align	4
.nv.constant0._Z17merge_pass_sharedPKfPfii:
	.zero		920


//--------------------- .nv.constant0._Z33sort_tile_local_then_merge_sharedPfi --------------------------
	.section	.nv.constant0._Z33sort_tile_local_then_merge_sharedPfi,"a",@progbits
	.sectionflags	@""
	.align	4
.nv.constant0._Z33sort_tile_local_then_merge_sharedPfi:
	.zero		908


//--------------------- .nv.constant0._Z19reduce_shared_blockPKfiPf --------------------------
	.section	.nv.constant0._Z19reduce_shared_blockPKfiPf,"a",@progbits
	.sectionflags	@""
	.align	4
.nv.constant0._Z19reduce_shared_blockPKfiPf:
	.zero		920


//--------------------- .nv.constant0._Z20reduce_global_atomicPKfiPf --------------------------
	.section	.nv.constant0._Z20reduce_global_atomicPKfiPf,"a",@progbits
	.sectionflags	@""
	.align	4
.nv.constant0._Z20reduce_global_atomicPKfiPf:
	.zero		920


//--------------------- SYMBOLS --------------------------

	.type		.nv.reservedSmem.offset0,@object
	.size		.nv.reservedSmem.offset0,0x4
	.type		.nv.reservedSmem.cap,@object
	.size		.nv.reservedSmem.cap,0x4
